//
// Generated by NVIDIA NVVM Compiler
//
// Compiler Build ID: CL-36424714
// Cuda compilation tools, release 13.0, V13.0.88
// Based on NVVM 20.0.0
//

.version 9.0
.target sm_100
.address_size 64

	// .globl	_Z10MatrixNormPfS_i

.visible .entry _Z10MatrixNormPfS_i(
	.param .u64 .ptr .align 1 _Z10MatrixNormPfS_i_param_0,
	.param .u64 .ptr .align 1 _Z10MatrixNormPfS_i_param_1,
	.param .u32 _Z10MatrixNormPfS_i_param_2
)
{
	.reg .pred 	%p<67>;
	.reg .b32 	%r<172>;
	.reg .b32 	%f<342>;
	.reg .b64 	%rd<122>;

	ld.param.u64 	%rd4, [_Z10MatrixNormPfS_i_param_0];
	ld.param.u64 	%rd5, [_Z10MatrixNormPfS_i_param_1];
	ld.param.u32 	%r72, [_Z10MatrixNormPfS_i_param_2];
	cvta.to.global.u64 	%rd1, %rd5;
	cvta.to.global.u64 	%rd2, %rd4;
	mov.u32 	%r73, %ntid.x;
	mov.u32 	%r74, %ctaid.x;
	mul.lo.s32 	%r1, %r73, %r74;
	mov.u32 	%r2, %tid.x;
	add.s32 	%r3, %r1, %r2;
	setp.ge.s32 	%p1, %r3, %r72;
	@%p1 bra 	$L__BB0_91;
	setp.lt.s32 	%p2, %r72, 1;
	mov.f32 	%f334, 0f00000000;
	@%p2 bra 	$L__BB0_14;
	add.s32 	%r76, %r72, -1;
	and.b32  	%r4, %r72, 15;
	setp.lt.u32 	%p3, %r76, 15;
	mov.b32 	%r153, 0;
	mov.f32 	%f334, 0f00000000;
	@%p3 bra 	$L__BB0_5;
	and.b32  	%r153, %r72, 2147483632;
	neg.s32 	%r151, %r153;
	shl.b32 	%r7, %r72, 4;
	mov.f32 	%f334, 0f00000000;
	mul.wide.u32 	%rd8, %r72, 4;
	mov.u32 	%r150, %r3;
$L__BB0_4:
	.pragma "nounroll";
	mul.wide.s32 	%rd6, %r150, 4;
	add.s64 	%rd7, %rd2, %rd6;
	ld.global.f32 	%f46, [%rd7];
	add.f32 	%f47, %f334, %f46;
	add.s64 	%rd9, %rd7, %rd8;
	ld.global.f32 	%f48, [%rd9];
	add.f32 	%f49, %f47, %f48;
	add.s64 	%rd10, %rd9, %rd8;
	ld.global.f32 	%f50, [%rd10];
	add.f32 	%f51, %f49, %f50;
	add.s64 	%rd11, %rd10, %rd8;
	ld.global.f32 	%f52, [%rd11];
	add.f32 	%f53, %f51, %f52;
	add.s64 	%rd12, %rd11, %rd8;
	ld.global.f32 	%f54, [%rd12];
	add.f32 	%f55, %f53, %f54;
	add.s64 	%rd13, %rd12, %rd8;
	ld.global.f32 	%f56, [%rd13];
	add.f32 	%f57, %f55, %f56;
	add.s64 	%rd14, %rd13, %rd8;
	ld.global.f32 	%f58, [%rd14];
	add.f32 	%f59, %f57, %f58;
	add.s64 	%rd15, %rd14, %rd8;
	ld.global.f32 	%f60, [%rd15];
	add.f32 	%f61, %f59, %f60;
	add.s64 	%rd16, %rd15, %rd8;
	ld.global.f32 	%f62, [%rd16];
	add.f32 	%f63, %f61, %f62;
	add.s64 	%rd17, %rd16, %rd8;
	ld.global.f32 	%f64, [%rd17];
	add.f32 	%f65, %f63, %f64;
	add.s64 	%rd18, %rd17, %rd8;
	ld.global.f32 	%f66, [%rd18];
	add.f32 	%f67, %f65, %f66;
	add.s64 	%rd19, %rd18, %rd8;
	ld.global.f32 	%f68, [%rd19];
	add.f32 	%f69, %f67, %f68;
	add.s64 	%rd20, %rd19, %rd8;
	ld.global.f32 	%f70, [%rd20];
	add.f32 	%f71, %f69, %f70;
	add.s64 	%rd21, %rd20, %rd8;
	ld.global.f32 	%f72, [%rd21];
	add.f32 	%f73, %f71, %f72;
	add.s64 	%rd22, %rd21, %rd8;
	ld.global.f32 	%f74, [%rd22];
	add.f32 	%f75, %f73, %f74;
	add.s64 	%rd23, %rd22, %rd8;
	ld.global.f32 	%f76, [%rd23];
	add.f32 	%f334, %f75, %f76;
	add.s32 	%r151, %r151, 16;
	add.s32 	%r150, %r150, %r7;
	setp.ne.s32 	%p4, %r151, 0;
	@%p4 bra 	$L__BB0_4;
$L__BB0_5:
	setp.eq.s32 	%p5, %r4, 0;
	@%p5 bra 	$L__BB0_14;
	and.b32  	%r13, %r72, 7;
	setp.lt.u32 	%p6, %r4, 8;
	@%p6 bra 	$L__BB0_8;
	mad.lo.s32 	%r77, %r153, %r72, %r3;
	mul.wide.s32 	%rd24, %r77, 4;
	add.s64 	%rd25, %rd2, %rd24;
	ld.global.f32 	%f78, [%rd25];
	add.f32 	%f79, %f334, %f78;
	mul.wide.u32 	%rd26, %r72, 4;
	add.s64 	%rd27, %rd25, %rd26;
	ld.global.f32 	%f80, [%rd27];
	add.f32 	%f81, %f79, %f80;
	add.s64 	%rd28, %rd27, %rd26;
	ld.global.f32 	%f82, [%rd28];
	add.f32 	%f83, %f81, %f82;
	add.s64 	%rd29, %rd28, %rd26;
	ld.global.f32 	%f84, [%rd29];
	add.f32 	%f85, %f83, %f84;
	add.s64 	%rd30, %rd29, %rd26;
	ld.global.f32 	%f86, [%rd30];
	add.f32 	%f87, %f85, %f86;
	add.s64 	%rd31, %rd30, %rd26;
	ld.global.f32 	%f88, [%rd31];
	add.f32 	%f89, %f87, %f88;
	add.s64 	%rd32, %rd31, %rd26;
	ld.global.f32 	%f90, [%rd32];
	add.f32 	%f91, %f89, %f90;
	add.s64 	%rd33, %rd32, %rd26;
	ld.global.f32 	%f92, [%rd33];
	add.f32 	%f334, %f91, %f92;
	add.s32 	%r153, %r153, 8;
$L__BB0_8:
	setp.eq.s32 	%p7, %r13, 0;
	@%p7 bra 	$L__BB0_14;
	and.b32  	%r16, %r72, 3;
	setp.lt.u32 	%p8, %r13, 4;
	@%p8 bra 	$L__BB0_11;
	mad.lo.s32 	%r78, %r153, %r72, %r3;
	mul.wide.s32 	%rd34, %r78, 4;
	add.s64 	%rd35, %rd2, %rd34;
	ld.global.f32 	%f94, [%rd35];
	add.f32 	%f95, %f334, %f94;
	mul.wide.u32 	%rd36, %r72, 4;
	add.s64 	%rd37, %rd35, %rd36;
	ld.global.f32 	%f96, [%rd37];
	add.f32 	%f97, %f95, %f96;
	add.s64 	%rd38, %rd37, %rd36;
	ld.global.f32 	%f98, [%rd38];
	add.f32 	%f99, %f97, %f98;
	add.s64 	%rd39, %rd38, %rd36;
	ld.global.f32 	%f100, [%rd39];
	add.f32 	%f334, %f99, %f100;
	add.s32 	%r153, %r153, 4;
$L__BB0_11:
	setp.eq.s32 	%p9, %r16, 0;
	@%p9 bra 	$L__BB0_14;
	mad.lo.s32 	%r156, %r153, %r72, %r3;
	neg.s32 	%r155, %r16;
$L__BB0_13:
	.pragma "nounroll";
	mul.wide.s32 	%rd40, %r156, 4;
	add.s64 	%rd41, %rd2, %rd40;
	ld.global.f32 	%f101, [%rd41];
	add.f32 	%f334, %f334, %f101;
	add.s32 	%r156, %r156, %r72;
	add.s32 	%r155, %r155, 1;
	setp.ne.s32 	%p10, %r155, 0;
	@%p10 bra 	$L__BB0_13;
$L__BB0_14:
	setp.lt.s32 	%p11, %r72, 1;
	cvt.rn.f32.s32 	%f14, %r72;
	div.rn.f32 	%f15, %f334, %f14;
	mov.f32 	%f338, 0f00000000;
	@%p11 bra 	$L__BB0_35;
	setp.eq.s32 	%p12, %r72, 1;
	mov.b32 	%r159, 0;
	mov.f32 	%f338, 0f00000000;
	@%p12 bra 	$L__BB0_28;
	and.b32  	%r159, %r72, 2147483646;
	neg.s32 	%r158, %r159;
	shl.b32 	%r27, %r72, 1;
	mov.f32 	%f338, 0f00000000;
	mul.wide.u32 	%rd43, %r72, 4;
	mov.u32 	%r157, %r3;
$L__BB0_17:
	mul.wide.s32 	%rd42, %r157, 4;
	add.s64 	%rd3, %rd2, %rd42;
	ld.global.f32 	%f107, [%rd3];
	sub.f32 	%f17, %f107, %f15;
	abs.f32 	%f18, %f17;
	setp.eq.f32 	%p13, %f17, 0f3F800000;
	mov.f32 	%f336, 0f3F800000;
	@%p13 bra 	$L__BB0_22;
	setp.num.f32 	%p14, %f18, %f18;
	@%p14 bra 	$L__BB0_20;
	mov.f32 	%f163, 0f40000000;
	add.rn.f32 	%f336, %f17, %f163;
	bra.uni 	$L__BB0_22;
$L__BB0_20:
	setp.lt.f32 	%p15, %f18, 0f00800000;
	mul.f32 	%f108, %f18, 0f4B800000;
	selp.f32 	%f109, %f108, %f18, %p15;
	mov.b32 	%r80, %f109;
	add.s32 	%r81, %r80, -1060439283;
	and.b32  	%r82, %r81, -8388608;
	sub.s32 	%r83, %r80, %r82;
	mov.b32 	%f110, %r83;
	cvt.rn.f32.s32 	%f111, %r82;
	selp.f32 	%f112, 0fC1C00000, 0f00000000, %p15;
	fma.rn.f32 	%f113, %f111, 0f34000000, %f112;
	add.f32 	%f114, %f110, 0fBF800000;
	add.f32 	%f115, %f110, 0f3F800000;
	rcp.approx.ftz.f32 	%f116, %f115;
	add.f32 	%f117, %f114, %f114;
	mul.f32 	%f118, %f117, %f116;
	mul.f32 	%f119, %f118, %f118;
	neg.f32 	%f120, %f118;
	sub.f32 	%f121, %f114, %f118;
	add.f32 	%f122, %f121, %f121;
	fma.rn.f32 	%f123, %f120, %f114, %f122;
	mul.rn.f32 	%f124, %f116, %f123;
	fma.rn.f32 	%f125, %f119, 0f3A2C32E4, 0f3B52E7DB;
	fma.rn.f32 	%f126, %f125, %f119, 0f3C93BB73;
	fma.rn.f32 	%f127, %f126, %f119, 0f3DF6384F;
	mul.rn.f32 	%f128, %f127, %f119;
	fma.rn.f32 	%f129, %f118, 0f3FB8AA3B, %f113;
	mul.f32 	%f130, %f128, 0f40400000;
	sub.f32 	%f131, %f113, %f129;
	fma.rn.f32 	%f132, %f118, 0f3FB8AA3B, %f131;
	fma.rn.f32 	%f133, %f124, 0f3FB8AA3B, %f132;
	fma.rn.f32 	%f134, %f118, 0f32A55E34, %f133;
	fma.rn.f32 	%f135, %f130, %f124, %f134;
	fma.rn.f32 	%f136, %f128, %f118, %f135;
	add.rn.f32 	%f137, %f129, %f136;
	mov.f32 	%f138, 0f40000000;
	mul.rn.f32 	%f139, %f137, %f138;
	cvt.rni.f32.f32 	%f140, %f139;
	sub.f32 	%f141, %f139, %f140;
	neg.f32 	%f142, %f139;
	fma.rn.f32 	%f143, %f137, 0f40000000, %f142;
	neg.f32 	%f144, %f129;
	add.rn.f32 	%f145, %f137, %f144;
	neg.f32 	%f146, %f145;
	add.rn.f32 	%f147, %f136, %f146;
	fma.rn.f32 	%f148, %f147, 0f40000000, %f143;
	add.f32 	%f149, %f141, %f148;
	setp.gt.f32 	%p16, %f140, 0f00000000;
	selp.b32 	%r84, 0, -2097152000, %p16;
	setp.neu.f32 	%p17, %f17, 0f00000000;
	setp.neu.f32 	%p18, %f18, 0f7F800000;
	setp.lt.f32 	%p19, %f139, 0f00000000;
	selp.f32 	%f150, 0f00000000, 0f7F800000, %p19;
	abs.f32 	%f151, %f139;
	setp.gt.f32 	%p20, %f151, 0f43180000;
	cvt.rzi.s32.f32 	%r85, %f140;
	shl.b32 	%r86, %r85, 23;
	sub.s32 	%r87, %r86, %r84;
	mov.b32 	%f152, %r87;
	add.s32 	%r88, %r84, 2130706432;
	mov.b32 	%f153, %r88;
	fma.rn.f32 	%f154, %f149, 0f391FCB8E, 0f3AAF85ED;
	fma.rn.f32 	%f155, %f154, %f149, 0f3C1D9856;
	fma.rn.f32 	%f156, %f155, %f149, 0f3D6357BB;
	fma.rn.f32 	%f157, %f156, %f149, 0f3E75FDEC;
	fma.rn.f32 	%f158, %f157, %f149, 0f3F317218;
	fma.rn.f32 	%f159, %f158, %f149, 0f3F800000;
	mul.f32 	%f160, %f159, %f153;
	mul.f32 	%f161, %f160, %f152;
	selp.f32 	%f336, %f150, %f161, %p20;
	and.pred  	%p21, %p17, %p18;
	@%p21 bra 	$L__BB0_22;
	add.f32 	%f162, %f17, %f17;
	mov.b32 	%r89, %f162;
	and.b32  	%r90, %r89, 2147483647;
	mov.b32 	%f336, %r90;
$L__BB0_22:
	add.f32 	%f23, %f338, %f336;
	add.s64 	%rd44, %rd3, %rd43;
	ld.global.f32 	%f165, [%rd44];
	sub.f32 	%f24, %f165, %f15;
	abs.f32 	%f25, %f24;
	setp.eq.f32 	%p22, %f24, 0f3F800000;
	mov.f32 	%f337, 0f3F800000;
	@%p22 bra 	$L__BB0_27;
	setp.nan.f32 	%p23, %f25, %f25;
	@%p23 bra 	$L__BB0_26;
	setp.lt.f32 	%p24, %f25, 0f00800000;
	mul.f32 	%f166, %f25, 0f4B800000;
	selp.f32 	%f167, %f166, %f25, %p24;
	mov.b32 	%r91, %f167;
	add.s32 	%r92, %r91, -1060439283;
	and.b32  	%r93, %r92, -8388608;
	sub.s32 	%r94, %r91, %r93;
	mov.b32 	%f168, %r94;
	cvt.rn.f32.s32 	%f169, %r93;
	selp.f32 	%f170, 0fC1C00000, 0f00000000, %p24;
	fma.rn.f32 	%f171, %f169, 0f34000000, %f170;
	add.f32 	%f172, %f168, 0fBF800000;
	add.f32 	%f173, %f168, 0f3F800000;
	rcp.approx.ftz.f32 	%f174, %f173;
	add.f32 	%f175, %f172, %f172;
	mul.f32 	%f176, %f175, %f174;
	mul.f32 	%f177, %f176, %f176;
	neg.f32 	%f178, %f176;
	sub.f32 	%f179, %f172, %f176;
	add.f32 	%f180, %f179, %f179;
	fma.rn.f32 	%f181, %f178, %f172, %f180;
	mul.rn.f32 	%f182, %f174, %f181;
	fma.rn.f32 	%f183, %f177, 0f3A2C32E4, 0f3B52E7DB;
	fma.rn.f32 	%f184, %f183, %f177, 0f3C93BB73;
	fma.rn.f32 	%f185, %f184, %f177, 0f3DF6384F;
	mul.rn.f32 	%f186, %f185, %f177;
	fma.rn.f32 	%f187, %f176, 0f3FB8AA3B, %f171;
	mul.f32 	%f188, %f186, 0f40400000;
	sub.f32 	%f189, %f171, %f187;
	fma.rn.f32 	%f190, %f176, 0f3FB8AA3B, %f189;
	fma.rn.f32 	%f191, %f182, 0f3FB8AA3B, %f190;
	fma.rn.f32 	%f192, %f176, 0f32A55E34, %f191;
	fma.rn.f32 	%f193, %f188, %f182, %f192;
	fma.rn.f32 	%f194, %f186, %f176, %f193;
	add.rn.f32 	%f195, %f187, %f194;
	mov.f32 	%f196, 0f40000000;
	mul.rn.f32 	%f197, %f195, %f196;
	cvt.rni.f32.f32 	%f198, %f197;
	sub.f32 	%f199, %f197, %f198;
	neg.f32 	%f200, %f197;
	fma.rn.f32 	%f201, %f195, 0f40000000, %f200;
	neg.f32 	%f202, %f187;
	add.rn.f32 	%f203, %f195, %f202;
	neg.f32 	%f204, %f203;
	add.rn.f32 	%f205, %f194, %f204;
	fma.rn.f32 	%f206, %f205, 0f40000000, %f201;
	add.f32 	%f207, %f199, %f206;
	setp.gt.f32 	%p25, %f198, 0f00000000;
	selp.b32 	%r95, 0, -2097152000, %p25;
	setp.neu.f32 	%p26, %f24, 0f00000000;
	setp.neu.f32 	%p27, %f25, 0f7F800000;
	setp.lt.f32 	%p28, %f197, 0f00000000;
	selp.f32 	%f208, 0f00000000, 0f7F800000, %p28;
	abs.f32 	%f209, %f197;
	setp.gt.f32 	%p29, %f209, 0f43180000;
	cvt.rzi.s32.f32 	%r96, %f198;
	shl.b32 	%r97, %r96, 23;
	sub.s32 	%r98, %r97, %r95;
	mov.b32 	%f210, %r98;
	add.s32 	%r99, %r95, 2130706432;
	mov.b32 	%f211, %r99;
	fma.rn.f32 	%f212, %f207, 0f391FCB8E, 0f3AAF85ED;
	fma.rn.f32 	%f213, %f212, %f207, 0f3C1D9856;
	fma.rn.f32 	%f214, %f213, %f207, 0f3D6357BB;
	fma.rn.f32 	%f215, %f214, %f207, 0f3E75FDEC;
	fma.rn.f32 	%f216, %f215, %f207, 0f3F317218;
	fma.rn.f32 	%f217, %f216, %f207, 0f3F800000;
	mul.f32 	%f218, %f217, %f211;
	mul.f32 	%f219, %f218, %f210;
	selp.f32 	%f337, %f208, %f219, %p29;
	and.pred  	%p30, %p26, %p27;
	@%p30 bra 	$L__BB0_27;
	add.f32 	%f220, %f24, %f24;
	mov.b32 	%r100, %f220;
	and.b32  	%r101, %r100, 2147483647;
	mov.b32 	%f337, %r101;
	bra.uni 	$L__BB0_27;
$L__BB0_26:
	mov.f32 	%f221, 0f40000000;
	add.rn.f32 	%f337, %f24, %f221;
$L__BB0_27:
	add.f32 	%f338, %f23, %f337;
	add.s32 	%r158, %r158, 2;
	add.s32 	%r157, %r157, %r27;
	setp.ne.s32 	%p31, %r158, 0;
	@%p31 bra 	$L__BB0_17;
$L__BB0_28:
	and.b32  	%r102, %r72, 1;
	setp.eq.b32 	%p32, %r102, 1;
	not.pred 	%p33, %p32;
	@%p33 bra 	$L__BB0_35;
	mad.lo.s32 	%r103, %r159, %r72, %r3;
	mul.wide.s32 	%rd45, %r103, 4;
	add.s64 	%rd46, %rd2, %rd45;
	ld.global.f32 	%f223, [%rd46];
	sub.f32 	%f33, %f223, %f15;
	abs.f32 	%f34, %f33;
	setp.eq.f32 	%p34, %f33, 0f3F800000;
	mov.f32 	%f340, 0f3F800000;
	@%p34 bra 	$L__BB0_34;
	setp.nan.f32 	%p35, %f34, %f34;
	@%p35 bra 	$L__BB0_33;
	setp.lt.f32 	%p36, %f34, 0f00800000;
	mul.f32 	%f224, %f34, 0f4B800000;
	selp.f32 	%f225, %f224, %f34, %p36;
	mov.b32 	%r104, %f225;
	add.s32 	%r105, %r104, -1060439283;
	and.b32  	%r106, %r105, -8388608;
	sub.s32 	%r107, %r104, %r106;
	mov.b32 	%f226, %r107;
	cvt.rn.f32.s32 	%f227, %r106;
	selp.f32 	%f228, 0fC1C00000, 0f00000000, %p36;
	fma.rn.f32 	%f229, %f227, 0f34000000, %f228;
	add.f32 	%f230, %f226, 0fBF800000;
	add.f32 	%f231, %f226, 0f3F800000;
	rcp.approx.ftz.f32 	%f232, %f231;
	add.f32 	%f233, %f230, %f230;
	mul.f32 	%f234, %f233, %f232;
	mul.f32 	%f235, %f234, %f234;
	neg.f32 	%f236, %f234;
	sub.f32 	%f237, %f230, %f234;
	add.f32 	%f238, %f237, %f237;
	fma.rn.f32 	%f239, %f236, %f230, %f238;
	mul.rn.f32 	%f240, %f232, %f239;
	fma.rn.f32 	%f241, %f235, 0f3A2C32E4, 0f3B52E7DB;
	fma.rn.f32 	%f242, %f241, %f235, 0f3C93BB73;
	fma.rn.f32 	%f243, %f242, %f235, 0f3DF6384F;
	mul.rn.f32 	%f244, %f243, %f235;
	fma.rn.f32 	%f245, %f234, 0f3FB8AA3B, %f229;
	mul.f32 	%f246, %f244, 0f40400000;
	sub.f32 	%f247, %f229, %f245;
	fma.rn.f32 	%f248, %f234, 0f3FB8AA3B, %f247;
	fma.rn.f32 	%f249, %f240, 0f3FB8AA3B, %f248;
	fma.rn.f32 	%f250, %f234, 0f32A55E34, %f249;
	fma.rn.f32 	%f251, %f246, %f240, %f250;
	fma.rn.f32 	%f252, %f244, %f234, %f251;
	add.rn.f32 	%f253, %f245, %f252;
	mov.f32 	%f254, 0f40000000;
	mul.rn.f32 	%f255, %f253, %f254;
	cvt.rni.f32.f32 	%f256, %f255;
	sub.f32 	%f257, %f255, %f256;
	neg.f32 	%f258, %f255;
	fma.rn.f32 	%f259, %f253, 0f40000000, %f258;
	neg.f32 	%f260, %f245;
	add.rn.f32 	%f261, %f253, %f260;
	neg.f32 	%f262, %f261;
	add.rn.f32 	%f263, %f252, %f262;
	fma.rn.f32 	%f264, %f263, 0f40000000, %f259;
	add.f32 	%f265, %f257, %f264;
	setp.gt.f32 	%p37, %f256, 0f00000000;
	selp.b32 	%r108, 0, -2097152000, %p37;
	setp.neu.f32 	%p38, %f33, 0f00000000;
	setp.neu.f32 	%p39, %f34, 0f7F800000;
	setp.lt.f32 	%p40, %f255, 0f00000000;
	selp.f32 	%f266, 0f00000000, 0f7F800000, %p40;
	abs.f32 	%f267, %f255;
	setp.gt.f32 	%p41, %f267, 0f43180000;
	cvt.rzi.s32.f32 	%r109, %f256;
	shl.b32 	%r110, %r109, 23;
	sub.s32 	%r111, %r110, %r108;
	mov.b32 	%f268, %r111;
	add.s32 	%r112, %r108, 2130706432;
	mov.b32 	%f269, %r112;
	fma.rn.f32 	%f270, %f265, 0f391FCB8E, 0f3AAF85ED;
	fma.rn.f32 	%f271, %f270, %f265, 0f3C1D9856;
	fma.rn.f32 	%f272, %f271, %f265, 0f3D6357BB;
	fma.rn.f32 	%f273, %f272, %f265, 0f3E75FDEC;
	fma.rn.f32 	%f274, %f273, %f265, 0f3F317218;
	fma.rn.f32 	%f275, %f274, %f265, 0f3F800000;
	mul.f32 	%f276, %f275, %f269;
	mul.f32 	%f277, %f276, %f268;
	selp.f32 	%f340, %f266, %f277, %p41;
	and.pred  	%p42, %p38, %p39;
	@%p42 bra 	$L__BB0_34;
	add.f32 	%f278, %f33, %f33;
	mov.b32 	%r113, %f278;
	and.b32  	%r114, %r113, 2147483647;
	mov.b32 	%f340, %r114;
	bra.uni 	$L__BB0_34;
$L__BB0_33:
	mov.f32 	%f279, 0f40000000;
	add.rn.f32 	%f340, %f33, %f279;
$L__BB0_34:
	add.f32 	%f338, %f338, %f340;
$L__BB0_35:
	setp.lt.s32 	%p43, %r72, 1;
	div.rn.f32 	%f280, %f338, %f14;
	sqrt.rn.f32 	%f41, %f280;
	@%p43 bra 	$L__BB0_91;
	add.s32 	%r116, %r72, -1;
	and.b32  	%r33, %r72, 7;
	setp.lt.u32 	%p44, %r116, 7;
	mov.b32 	%r170, 0;
	@%p44 bra 	$L__BB0_63;
	and.b32  	%r170, %r72, 2147483640;
	neg.s32 	%r168, %r170;
	mad.lo.s32 	%r167, %r72, 7, %r3;
	shl.b32 	%r37, %r72, 3;
	mad.lo.s32 	%r166, %r72, 6, %r3;
	mad.lo.s32 	%r165, %r72, 5, %r3;
	shl.b32 	%r117, %r72, 2;
	add.s32 	%r164, %r3, %r117;
	mad.lo.s32 	%r163, %r72, 3, %r3;
	shl.b32 	%r118, %r72, 1;
	add.s32 	%r162, %r3, %r118;
	add.s32 	%r119, %r2, %r72;
	add.s32 	%r160, %r119, %r1;
	mov.u32 	%r161, %r3;
$L__BB0_38:
	.pragma "nounroll";
	setp.neu.f32 	%p45, %f41, 0f00000000;
	@%p45 bra 	$L__BB0_40;
	mul.wide.s32 	%rd50, %r161, 4;
	add.s64 	%rd51, %rd1, %rd50;
	mov.b32 	%r120, 0;
	st.global.u32 	[%rd51], %r120;
	bra.uni 	$L__BB0_41;
$L__BB0_40:
	mul.wide.s32 	%rd47, %r161, 4;
	add.s64 	%rd48, %rd2, %rd47;
	ld.global.f32 	%f281, [%rd48];
	sub.f32 	%f282, %f281, %f15;
	div.rn.f32 	%f283, %f282, %f41;
	add.s64 	%rd49, %rd1, %rd47;
	st.global.f32 	[%rd49], %f283;
$L__BB0_41:
	setp.eq.f32 	%p46, %f41, 0f00000000;
	@%p46 bra 	$L__BB0_43;
	mul.wide.s32 	%rd52, %r160, 4;
	add.s64 	%rd53, %rd2, %rd52;
	ld.global.f32 	%f284, [%rd53];
	sub.f32 	%f285, %f284, %f15;
	div.rn.f32 	%f286, %f285, %f41;
	add.s64 	%rd54, %rd1, %rd52;
	st.global.f32 	[%rd54], %f286;
	bra.uni 	$L__BB0_44;
$L__BB0_43:
	mul.wide.s32 	%rd55, %r160, 4;
	add.s64 	%rd56, %rd1, %rd55;
	mov.b32 	%r121, 0;
	st.global.u32 	[%rd56], %r121;
$L__BB0_44:
	setp.eq.f32 	%p47, %f41, 0f00000000;
	@%p47 bra 	$L__BB0_46;
	mul.wide.s32 	%rd57, %r162, 4;
	add.s64 	%rd58, %rd2, %rd57;
	ld.global.f32 	%f287, [%rd58];
	sub.f32 	%f288, %f287, %f15;
	div.rn.f32 	%f289, %f288, %f41;
	add.s64 	%rd59, %rd1, %rd57;
	st.global.f32 	[%rd59], %f289;
	bra.uni 	$L__BB0_47;
$L__BB0_46:
	mul.wide.s32 	%rd60, %r162, 4;
	add.s64 	%rd61, %rd1, %rd60;
	mov.b32 	%r122, 0;
	st.global.u32 	[%rd61], %r122;
$L__BB0_47:
	setp.eq.f32 	%p48, %f41, 0f00000000;
	@%p48 bra 	$L__BB0_49;
	mul.wide.s32 	%rd62, %r163, 4;
	add.s64 	%rd63, %rd2, %rd62;
	ld.global.f32 	%f290, [%rd63];
	sub.f32 	%f291, %f290, %f15;
	div.rn.f32 	%f292, %f291, %f41;
	add.s64 	%rd64, %rd1, %rd62;
	st.global.f32 	[%rd64], %f292;
	bra.uni 	$L__BB0_50;
$L__BB0_49:
	mul.wide.s32 	%rd65, %r163, 4;
	add.s64 	%rd66, %rd1, %rd65;
	mov.b32 	%r123, 0;
	st.global.u32 	[%rd66], %r123;
$L__BB0_50:
	setp.eq.f32 	%p49, %f41, 0f00000000;
	@%p49 bra 	$L__BB0_52;
	mul.wide.s32 	%rd67, %r164, 4;
	add.s64 	%rd68, %rd2, %rd67;
	ld.global.f32 	%f293, [%rd68];
	sub.f32 	%f294, %f293, %f15;
	div.rn.f32 	%f295, %f294, %f41;
	add.s64 	%rd69, %rd1, %rd67;
	st.global.f32 	[%rd69], %f295;
	bra.uni 	$L__BB0_53;
$L__BB0_52:
	mul.wide.s32 	%rd70, %r164, 4;
	add.s64 	%rd71, %rd1, %rd70;
	mov.b32 	%r124, 0;
	st.global.u32 	[%rd71], %r124;
$L__BB0_53:
	setp.eq.f32 	%p50, %f41, 0f00000000;
	@%p50 bra 	$L__BB0_55;
	mul.wide.s32 	%rd72, %r165, 4;
	add.s64 	%rd73, %rd2, %rd72;
	ld.global.f32 	%f296, [%rd73];
	sub.f32 	%f297, %f296, %f15;
	div.rn.f32 	%f298, %f297, %f41;
	add.s64 	%rd74, %rd1, %rd72;
	st.global.f32 	[%rd74], %f298;
	bra.uni 	$L__BB0_56;
$L__BB0_55:
	mul.wide.s32 	%rd75, %r165, 4;
	add.s64 	%rd76, %rd1, %rd75;
	mov.b32 	%r125, 0;
	st.global.u32 	[%rd76], %r125;
$L__BB0_56:
	setp.eq.f32 	%p51, %f41, 0f00000000;
	@%p51 bra 	$L__BB0_58;
	mul.wide.s32 	%rd77, %r166, 4;
	add.s64 	%rd78, %rd2, %rd77;
	ld.global.f32 	%f299, [%rd78];
	sub.f32 	%f300, %f299, %f15;
	div.rn.f32 	%f301, %f300, %f41;
	add.s64 	%rd79, %rd1, %rd77;
	st.global.f32 	[%rd79], %f301;
	bra.uni 	$L__BB0_59;
$L__BB0_58:
	mul.wide.s32 	%rd80, %r166, 4;
	add.s64 	%rd81, %rd1, %rd80;
	mov.b32 	%r126, 0;
	st.global.u32 	[%rd81], %r126;
$L__BB0_59:
	setp.eq.f32 	%p52, %f41, 0f00000000;
	@%p52 bra 	$L__BB0_61;
	mul.wide.s32 	%rd82, %r167, 4;
	add.s64 	%rd83, %rd2, %rd82;
	ld.global.f32 	%f302, [%rd83];
	sub.f32 	%f303, %f302, %f15;
	div.rn.f32 	%f304, %f303, %f41;
	add.s64 	%rd84, %rd1, %rd82;
	st.global.f32 	[%rd84], %f304;
	bra.uni 	$L__BB0_62;
$L__BB0_61:
	mul.wide.s32 	%rd85, %r167, 4;
	add.s64 	%rd86, %rd1, %rd85;
	mov.b32 	%r127, 0;
	st.global.u32 	[%rd86], %r127;
$L__BB0_62:
	add.s32 	%r168, %r168, 8;
	add.s32 	%r167, %r167, %r37;
	add.s32 	%r166, %r166, %r37;
	add.s32 	%r165, %r165, %r37;
	add.s32 	%r164, %r164, %r37;
	add.s32 	%r163, %r163, %r37;
	add.s32 	%r162, %r162, %r37;
	add.s32 	%r161, %r161, %r37;
	add.s32 	%r160, %r160, %r37;
	setp.ne.s32 	%p53, %r168, 0;
	@%p53 bra 	$L__BB0_38;
$L__BB0_63:
	setp.eq.s32 	%p54, %r33, 0;
	@%p54 bra 	$L__BB0_91;
	and.b32  	%r63, %r72, 3;
	setp.lt.u32 	%p55, %r33, 4;
	@%p55 bra 	$L__BB0_78;
	setp.eq.f32 	%p56, %f41, 0f00000000;
	@%p56 bra 	$L__BB0_67;
	mad.lo.s32 	%r128, %r170, %r72, %r3;
	mul.wide.s32 	%rd87, %r128, 4;
	add.s64 	%rd88, %rd2, %rd87;
	ld.global.f32 	%f305, [%rd88];
	sub.f32 	%f306, %f305, %f15;
	div.rn.f32 	%f307, %f306, %f41;
	add.s64 	%rd89, %rd1, %rd87;
	st.global.f32 	[%rd89], %f307;
	bra.uni 	$L__BB0_68;
$L__BB0_67:
	mad.lo.s32 	%r129, %r170, %r72, %r3;
	mul.wide.s32 	%rd90, %r129, 4;
	add.s64 	%rd91, %rd1, %rd90;
	mov.b32 	%r130, 0;
	st.global.u32 	[%rd91], %r130;
$L__BB0_68:
	setp.eq.f32 	%p57, %f41, 0f00000000;
	add.s32 	%r64, %r170, 1;
	@%p57 bra 	$L__BB0_70;
	mad.lo.s32 	%r131, %r64, %r72, %r3;
	mul.wide.s32 	%rd92, %r131, 4;
	add.s64 	%rd93, %rd2, %rd92;
	ld.global.f32 	%f308, [%rd93];
	sub.f32 	%f309, %f308, %f15;
	div.rn.f32 	%f310, %f309, %f41;
	add.s64 	%rd94, %rd1, %rd92;
	st.global.f32 	[%rd94], %f310;
	bra.uni 	$L__BB0_71;
$L__BB0_70:
	mad.lo.s32 	%r132, %r64, %r72, %r3;
	mul.wide.s32 	%rd95, %r132, 4;
	add.s64 	%rd96, %rd1, %rd95;
	mov.b32 	%r133, 0;
	st.global.u32 	[%rd96], %r133;
$L__BB0_71:
	setp.eq.f32 	%p58, %f41, 0f00000000;
	add.s32 	%r65, %r170, 2;
	@%p58 bra 	$L__BB0_73;
	mad.lo.s32 	%r134, %r65, %r72, %r3;
	mul.wide.s32 	%rd97, %r134, 4;
	add.s64 	%rd98, %rd2, %rd97;
	ld.global.f32 	%f311, [%rd98];
	sub.f32 	%f312, %f311, %f15;
	div.rn.f32 	%f313, %f312, %f41;
	add.s64 	%rd99, %rd1, %rd97;
	st.global.f32 	[%rd99], %f313;
	bra.uni 	$L__BB0_74;
$L__BB0_73:
	mad.lo.s32 	%r135, %r65, %r72, %r3;
	mul.wide.s32 	%rd100, %r135, 4;
	add.s64 	%rd101, %rd1, %rd100;
	mov.b32 	%r136, 0;
	st.global.u32 	[%rd101], %r136;
$L__BB0_74:
	setp.eq.f32 	%p59, %f41, 0f00000000;
	add.s32 	%r66, %r170, 3;
	@%p59 bra 	$L__BB0_76;
	mad.lo.s32 	%r137, %r66, %r72, %r3;
	mul.wide.s32 	%rd102, %r137, 4;
	add.s64 	%rd103, %rd2, %rd102;
	ld.global.f32 	%f314, [%rd103];
	sub.f32 	%f315, %f314, %f15;
	div.rn.f32 	%f316, %f315, %f41;
	add.s64 	%rd104, %rd1, %rd102;
	st.global.f32 	[%rd104], %f316;
	bra.uni 	$L__BB0_77;
$L__BB0_76:
	mad.lo.s32 	%r138, %r66, %r72, %r3;
	mul.wide.s32 	%rd105, %r138, 4;
	add.s64 	%rd106, %rd1, %rd105;
	mov.b32 	%r139, 0;
	st.global.u32 	[%rd106], %r139;
$L__BB0_77:
	add.s32 	%r170, %r170, 4;
$L__BB0_78:
	setp.eq.s32 	%p60, %r63, 0;
	@%p60 bra 	$L__BB0_91;
	setp.eq.s32 	%p61, %r63, 1;
	@%p61 bra 	$L__BB0_87;
	setp.eq.f32 	%p62, %f41, 0f00000000;
	@%p62 bra 	$L__BB0_82;
	mad.lo.s32 	%r140, %r170, %r72, %r3;
	mul.wide.s32 	%rd107, %r140, 4;
	add.s64 	%rd108, %rd2, %rd107;
	ld.global.f32 	%f317, [%rd108];
	sub.f32 	%f318, %f317, %f15;
	div.rn.f32 	%f319, %f318, %f41;
	add.s64 	%rd109, %rd1, %rd107;
	st.global.f32 	[%rd109], %f319;
	bra.uni 	$L__BB0_83;
$L__BB0_82:
	mad.lo.s32 	%r141, %r170, %r72, %r3;
	mul.wide.s32 	%rd110, %r141, 4;
	add.s64 	%rd111, %rd1, %rd110;
	mov.b32 	%r142, 0;
	st.global.u32 	[%rd111], %r142;
$L__BB0_83:
	setp.eq.f32 	%p63, %f41, 0f00000000;
	add.s32 	%r69, %r170, 1;
	@%p63 bra 	$L__BB0_85;
	mad.lo.s32 	%r143, %r69, %r72, %r3;
	mul.wide.s32 	%rd112, %r143, 4;
	add.s64 	%rd113, %rd2, %rd112;
	ld.global.f32 	%f320, [%rd113];
	sub.f32 	%f321, %f320, %f15;
	div.rn.f32 	%f322, %f321, %f41;
	add.s64 	%rd114, %rd1, %rd112;
	st.global.f32 	[%rd114], %f322;
	bra.uni 	$L__BB0_86;
$L__BB0_85:
	mad.lo.s32 	%r144, %r69, %r72, %r3;
	mul.wide.s32 	%rd115, %r144, 4;
	add.s64 	%rd116, %rd1, %rd115;
	mov.b32 	%r145, 0;
	st.global.u32 	[%rd116], %r145;
$L__BB0_86:
	add.s32 	%r170, %r170, 2;
$L__BB0_87:
	and.b32  	%r146, %r72, 1;
	setp.eq.b32 	%p64, %r146, 1;
	not.pred 	%p65, %p64;
	@%p65 bra 	$L__BB0_91;
	setp.eq.f32 	%p66, %f41, 0f00000000;
	@%p66 bra 	$L__BB0_90;
	mad.lo.s32 	%r147, %r170, %r72, %r3;
	mul.wide.s32 	%rd117, %r147, 4;
	add.s64 	%rd118, %rd2, %rd117;
	ld.global.f32 	%f323, [%rd118];
	sub.f32 	%f324, %f323, %f15;
	div.rn.f32 	%f325, %f324, %f41;
	add.s64 	%rd119, %rd1, %rd117;
	st.global.f32 	[%rd119], %f325;
	bra.uni 	$L__BB0_91;
$L__BB0_90:
	mad.lo.s32 	%r148, %r170, %r72, %r3;
	mul.wide.s32 	%rd120, %r148, 4;
	add.s64 	%rd121, %rd1, %rd120;
	mov.b32 	%r149, 0;
	st.global.u32 	[%rd121], %r149;
$L__BB0_91:
	ret;

}


// ===== COMPILED SASS (sm_100) =====

	.target	sm_100

	.elftype	@"ET_EXEC"


//--------------------- .note.nv.tkinfo           --------------------------
	.section	.note.nv.tkinfo,"",@"SHT_NOTE"
	.sectionflags	@"SHF_NOTE_NV_TKINFO"
	.tkinfo
        /*0018*/ 	.word	0x00000002
        /*0030*/ 	.string	""
        /*0030*/ 	.string	"ptxas"
        /*0030*/ 	.string	"Cuda compilation tools, release 13.0, V13.0.88"
        /*0030*/ 	.string	"Build cuda_13.0.r13.0/compiler.36424714_0"
        /*0030*/ 	.string	"-arch sm_100 -m 64 "



//--------------------- .note.nv.cuinfo           --------------------------
	.section	.note.nv.cuinfo,"",@"SHT_NOTE"
	.sectionflags	@"SHF_NOTE_NV_CUINFO"
        /*0018*/ 	.short	0x0002
        /*001a*/ 	.short	0x0064
        /*001c*/ 	.short	0x0082
	.zero		2


//--------------------- .nv.info                  --------------------------
	.section	.nv.info,"",@"SHT_CUDA_INFO"
	.align	4


	//----- nvinfo : EIATTR_REGCOUNT
	.align		4
        /*0000*/ 	.byte	0x04, 0x2f
        /*0002*/ 	.short	(.L_1 - .L_0)
	.align		4
.L_0:
        /*0004*/ 	.word	index@(_Z10MatrixNormPfS_i)
        /*0008*/ 	.word	0x00000020


	//----- nvinfo : EIATTR_FRAME_SIZE
	.align		4
.L_1:
        /*000c*/ 	.byte	0x04, 0x11
        /*000e*/ 	.short	(.L_3 - .L_2)
	.align		4
.L_2:
        /*0010*/ 	.word	index@($__internal_1_$__cuda_sm3x_div_rn_noftz_f32_slowpath)
        /*0014*/ 	.word	0x00000000


	//----- nvinfo : EIATTR_FRAME_SIZE
	.align		4
.L_3:
        /*0018*/ 	.byte	0x04, 0x11
        /*001a*/ 	.short	(.L_5 - .L_4)
	.align		4
.L_4:
        /*001c*/ 	.word	index@($__internal_0_$__cuda_sm20_sqrt_rn_f32_slowpath)
        /*0020*/ 	.word	0x00000000


	//----- nvinfo : EIATTR_FRAME_SIZE
	.align		4
.L_5:
        /*0024*/ 	.byte	0x04, 0x11
        /*0026*/ 	.short	(.L_7 - .L_6)
	.align		4
.L_6:
        /*0028*/ 	.word	index@(_Z10MatrixNormPfS_i)
        /*002c*/ 	.word	0x00000000


	//----- nvinfo : EIATTR_MIN_STACK_SIZE
	.align		4
.L_7:
        /*0030*/ 	.byte	0x04, 0x12
        /*0032*/ 	.short	(.L_9 - .L_8)
	.align		4
.L_8:
        /*0034*/ 	.word	index@(_Z10MatrixNormPfS_i)
        /*0038*/ 	.word	0x00000000
.L_9:


//--------------------- .nv.compat                --------------------------
	.section	.nv.compat,"",@"SHT_CUDA_COMPAT_INFO"
	.align	4
        /*0000*/ 	.byte	0x02, 0x09, 0x00, 0x00, 0x02, 0x02, 0x01, 0x00, 0x02, 0x05, 0x05, 0x00, 0x03, 0x07, 0x01, 0x01
        /*0010*/ 	.byte	0x02, 0x03, 0x00, 0x00, 0x02, 0x06, 0x01, 0x00, 0x04, 0x0b, 0x08, 0x00, 0x01, 0x00, 0x00, 0x00
        /*0020*/ 	.byte	0x00, 0x00, 0x00, 0x00


//--------------------- .nv.info._Z10MatrixNormPfS_i --------------------------
	.section	.nv.info._Z10MatrixNormPfS_i,"",@"SHT_CUDA_INFO"
	.sectionflags	@""
	.align	4


	//----- nvinfo : EIATTR_CUDA_API_VERSION
	.align		4
        /*0000*/ 	.byte	0x04, 0x37
        /*0002*/ 	.short	(.L_11 - .L_10)
.L_10:
        /*0004*/ 	.word	0x00000082


	//----- nvinfo : EIATTR_KPARAM_INFO
	.align		4
.L_11:
        /*0008*/ 	.byte	0x04, 0x17
        /*000a*/ 	.short	(.L_13 - .L_12)
.L_12:
        /*000c*/ 	.word	0x00000000
        /*0010*/ 	.short	0x0002
        /*0012*/ 	.short	0x0010
        /*0014*/ 	.byte	0x00, 0xf0, 0x11, 0x00


	//----- nvinfo : EIATTR_KPARAM_INFO
	.align		4
.L_13:
        /*0018*/ 	.byte	0x04, 0x17
        /*001a*/ 	.short	(.L_15 - .L_14)
.L_14:
        /*001c*/ 	.word	0x00000000
        /*0020*/ 	.short	0x0001
        /*0022*/ 	.short	0x0008
        /*0024*/ 	.byte	0x00, 0xf5, 0x21, 0x00


	//----- nvinfo : EIATTR_KPARAM_INFO
	.align		4
.L_15:
        /*0028*/ 	.byte	0x04, 0x17
        /*002a*/ 	.short	(.L_17 - .L_16)
.L_16:
        /*002c*/ 	.word	0x00000000
        /*0030*/ 	.short	0x0000
        /*0032*/ 	.short	0x0000
        /*0034*/ 	.byte	0x00, 0xf5, 0x21, 0x00


	//----- nvinfo : EIATTR_SPARSE_MMA_MASK
	.align		4
.L_17:
        /*0038*/ 	.byte	0x03, 0x50
        /*003a*/ 	.short	0x0000


	//----- nvinfo : EIATTR_MAXREG_COUNT
	.align		4
        /*003c*/ 	.byte	0x03, 0x1b
        /*003e*/ 	.short	0x00ff


	//----- nvinfo : EIATTR_MERCURY_ISA_VERSION
	.align		4
        /*0040*/ 	.byte	0x03, 0x5f
        /*0042*/ 	.short	0x0101


	//----- nvinfo : EIATTR_VRC_CTA_INIT_COUNT
	.align		4
        /*0044*/ 	.byte	0x02, 0x4a
	.zero		1
	.zero		1


	//----- nvinfo : EIATTR_EXIT_INSTR_OFFSETS
	.align		4
        /*0048*/ 	.byte	0x04, 0x1c
        /*004a*/ 	.short	(.L_19 - .L_18)


	//   ....[0]....
.L_18:
        /*004c*/ 	.word	0x00000080


	//   ....[1]....
        /*0050*/ 	.word	0x00001b10


	//   ....[2]....
        /*0054*/ 	.word	0x00002aa0


	//   ....[3]....
        /*0058*/ 	.word	0x00003360


	//   ....[4]....
        /*005c*/ 	.word	0x00003810


	//   ....[5]....
        /*0060*/ 	.word	0x00003990


	//   ....[6]....
        /*0064*/ 	.word	0x000039e0


	//----- nvinfo : EIATTR_CRS_STACK_SIZE
	.align		4
.L_19:
        /*0068*/ 	.byte	0x04, 0x1e
        /*006a*/ 	.short	(.L_21 - .L_20)
.L_20:
        /*006c*/ 	.word	0x00000000


	//----- nvinfo : EIATTR_CBANK_PARAM_SIZE
	.align		4
.L_21:
        /*0070*/ 	.byte	0x03, 0x19
        /*0072*/ 	.short	0x0014


	//----- nvinfo : EIATTR_PARAM_CBANK
	.align		4
        /*0074*/ 	.byte	0x04, 0x0a
        /*0076*/ 	.short	(.L_23 - .L_22)
	.align		4
.L_22:
        /*0078*/ 	.word	index@(.nv.constant0._Z10MatrixNormPfS_i)
        /*007c*/ 	.short	0x0380
        /*007e*/ 	.short	0x0014


	//----- nvinfo : EIATTR_SW_WAR
	.align		4
.L_23:
        /*0080*/ 	.byte	0x04, 0x36
        /*0082*/ 	.short	(.L_25 - .L_24)
.L_24:
        /*0084*/ 	.word	0x00000008
.L_25:


//--------------------- .nv.callgraph             --------------------------
	.section	.nv.callgraph,"",@"SHT_CUDA_CALLGRAPH"
	.align	4
	.sectionentsize	8
	.align		4
        /*0000*/ 	.word	0x00000000
	.align		4
        /*0004*/ 	.word	0xffffffff
	.align		4
        /*0008*/ 	.word	0x00000000
	.align		4
        /*000c*/ 	.word	0xfffffffe
	.align		4
        /*0010*/ 	.word	0x00000000
	.align		4
        /*0014*/ 	.word	0xfffffffd
	.align		4
        /*0018*/ 	.word	0x00000000
	.align		4
        /*001c*/ 	.word	0xfffffffc


//--------------------- .text._Z10MatrixNormPfS_i --------------------------
	.section	.text._Z10MatrixNormPfS_i,"ax",@progbits
	.align	128
        .global         _Z10MatrixNormPfS_i
        .type           _Z10MatrixNormPfS_i,@function
        .size           _Z10MatrixNormPfS_i,(.L_x_114 - _Z10MatrixNormPfS_i)
        .other          _Z10MatrixNormPfS_i,@"STO_CUDA_ENTRY STV_DEFAULT"
_Z10MatrixNormPfS_i:
.text._Z10MatrixNormPfS_i:
[----:B------:R-:W-:Y:S01]  /*0000*/  LDC R1, c[0x0][0x37c] ;  /* 0x0000df00ff017b82 */ /* 0x000fe20000000800 */
[----:B------:R-:W0:Y:S07]  /*0010*/  S2R R9, SR_TID.X ;  /* 0x0000000000097919 */ /* 0x000e2e0000002100 */
[----:B------:R-:W1:Y:S01]  /*0020*/  S2UR UR5, SR_CTAID.X ;  /* 0x00000000000579c3 */ /* 0x000e620000002500 */
[----:B------:R-:W1:Y:S07]  /*0030*/  LDCU UR4, c[0x0][0x360] ;  /* 0x00006c00ff0477ac */ /* 0x000e6e0008000800 */
[----:B------:R-:W2:Y:S01]  /*0040*/  LDC R3, c[0x0][0x390] ;  /* 0x0000e400ff037b82 */ /* 0x000ea20000000800 */
[----:B-1----:R-:W-:-:S06]  /*0050*/  UIMAD UR4, UR4, UR5, URZ ;  /* 0x00000005040472a4 */ /* 0x002fcc000f8e02ff */
[----:B0-----:R-:W-:-:S04]  /*0060*/  IADD3 R4, PT, PT, R9, UR4, RZ ;  /* 0x0000000409047c10 */ /* 0x001fc8000fffe0ff */
[----:B--2---:R-:W-:-:S13]  /*0070*/  ISETP.GE.AND P0, PT, R4, R3, PT ;  /* 0x000000030400720c */ /* 0x004fda0003f06270 */
[----:B------:R-:W-:Y:S05]  /*0080*/  @P0 EXIT ;  /* 0x000000000000094d */ /* 0x000fea0003800000 */
[----:B------:R-:W-:Y:S01]  /*0090*/  ISETP.GE.AND P2, PT, R3, 0x1, PT ;  /* 0x000000010300780c */ /* 0x000fe20003f46270 */
[----:B------:R-:W0:Y:S01]  /*00a0*/  LDCU.64 UR6, c[0x0][0x358] ;  /* 0x00006b00ff0677ac */ /* 0x000e220008000a00 */
[----:B------:R-:W-:-:S11]  /*00b0*/  HFMA2 R0, -RZ, RZ, 0, 0 ;  /* 0x00000000ff007431 */ /* 0x000fd600000001ff */
[----:B------:R-:W-:Y:S05]  /*00c0*/  @!P2 BRA `(.L_x_0) ;  /* 0x0000000400fca947 */ /* 0x000fea0003800000 */
[C---:B------:R-:W-:Y:S02]  /*00d0*/  IADD3 R0, PT, PT, R3.reuse, -0x1, RZ ;  /* 0xffffffff03007810 */ /* 0x040fe40007ffe0ff */
[----:B------:R-:W-:Y:S02]  /*00e0*/  LOP3.LUT R2, R3, 0xf, RZ, 0xc0, !PT ;  /* 0x0000000f03027812 */ /* 0x000fe400078ec0ff */
[----:B------:R-:W-:Y:S02]  /*00f0*/  ISETP.GE.U32.AND P0, PT, R0, 0xf, PT ;  /* 0x0000000f0000780c */ /* 0x000fe40003f06070 */
[----:B------:R-:W-:Y:S02]  /*0100*/  ISETP.NE.AND P1, PT, R2, RZ, PT ;  /* 0x000000ff0200720c */ /* 0x000fe40003f25270 */
[----:B------:R-:W-:Y:S02]  /*0110*/  MOV R6, RZ ;  /* 0x000000ff00067202 */ /* 0x000fe40000000f00 */
[----:B------:R-:W-:-:S07]  /*0120*/  MOV R0, RZ ;  /* 0x000000ff00007202 */ /* 0x000fce0000000f00 */
[----:B------:R-:W-:Y:S05]  /*0130*/  @!P0 BRA `(.L_x_1) ;  /* 0x0000000000e48947 */ /* 0x000fea0003800000 */
[----:B------:R-:W-:Y:S02]  /*0140*/  LOP3.LUT R6, R3, 0x7ffffff0, RZ, 0xc0, !PT ;  /* 0x7ffffff003067812 */ /* 0x000fe400078ec0ff */
[----:B------:R-:W-:Y:S02]  /*0150*/  MOV R0, RZ ;  /* 0x000000ff00007202 */ /* 0x000fe40000000f00 */
[----:B------:R-:W-:Y:S02]  /*0160*/  MOV R8, R4 ;  /* 0x0000000400087202 */ /* 0x000fe40000000f00 */
[----:B------:R-:W-:-:S07]  /*0170*/  IADD3 R7, PT, PT, -R6, RZ, RZ ;  /* 0x000000ff06077210 */ /* 0x000fce0007ffe1ff */
.L_x_2:
[----:B------:R-:W1:Y:S02]  /*0180*/  LDC.64 R14, c[0x0][0x380] ;  /* 0x0000e000ff0e7b82 */ /* 0x000e640000000a00 */
[----:B-1----:R-:W-:-:S05]  /*0190*/  IMAD.WIDE R14, R8, 0x4, R14 ;  /* 0x00000004080e7825 */ /* 0x002fca00078e020e */
[----:B0-----:R-:W2:Y:S01]  /*01a0*/  LDG.E R5, desc[UR6][R14.64] ;  /* 0x000000060e057981 */ /* 0x001ea2000c1e1900 */
[----:B------:R-:W-:-:S04]  /*01b0*/  IMAD.WIDE.U32 R28, R3, 0x4, R14 ;  /* 0x00000004031c7825 */ /* 0x000fc800078e000e */
[C---:B------:R-:W-:Y:S02]  /*01c0*/  IMAD.WIDE.U32 R12, R3.reuse, 0x4, R28 ;  /* 0x00000004030c7825 */ /* 0x040fe400078e001c */
[----:B------:R-:W3:Y:S02]  /*01d0*/  LDG.E R28, desc[UR6][R28.64] ;  /* 0x000000061c1c7981 */ /* 0x000ee4000c1e1900 */
[C---:B------:R-:W-:Y:S02]  /*01e0*/  IMAD.WIDE.U32 R20, R3.reuse, 0x4, R12 ;  /* 0x0000000403147825 */ /* 0x040fe400078e000c */
[----:B------:R0:W4:Y:S04]  /*01f0*/  LDG.E R27, desc[UR6][R12.64] ;  /* 0x000000060c1b7981 */ /* 0x000128000c1e1900 */
[----:B------:R-:W5:Y:S01]  /*0200*/  LDG.E R26, desc[UR6][R20.64] ;  /* 0x00000006141a7981 */ /* 0x000f62000c1e1900 */
[----:B------:R-:W-:-:S05]  /*0210*/  IMAD.WIDE.U32 R24, R3, 0x4, R20 ;  /* 0x0000000403187825 */ /* 0x000fca00078e0014 */
[----:B------:R-:W5:Y:S01]  /*0220*/  LDG.E R23, desc[UR6][R24.64] ;  /* 0x0000000618177981 */ /* 0x000f62000c1e1900 */
[----:B------:R-:W-:-:S05]  /*0230*/  IMAD.WIDE.U32 R16, R3, 0x4, R24 ;  /* 0x0000000403107825 */ /* 0x000fca00078e0018 */
[----:B------:R1:W5:Y:S01]  /*0240*/  LDG.E R22, desc[UR6][R16.64] ;  /* 0x0000000610167981 */ /* 0x000362000c1e1900 */
[----:B------:R-:W-:-:S04]  /*0250*/  IMAD.WIDE.U32 R10, R3, 0x4, R16 ;  /* 0x00000004030a7825 */ /* 0x000fc800078e0010 */
[C---:B------:R-:W-:Y:S02]  /*0260*/  IMAD.WIDE.U32 R18, R3.reuse, 0x4, R10 ;  /* 0x0000000403127825 */ /* 0x040fe400078e000a */
[----:B------:R-:W5:Y:S02]  /*0270*/  LDG.E R11, desc[UR6][R10.64] ;  /* 0x000000060a0b7981 */ /* 0x000f64000c1e1900 */
[----:B0-----:R-:W-:-:S05]  /*0280*/  IMAD.WIDE.U32 R12, R3, 0x4, R18 ;  /* 0x00000004030c7825 */ /* 0x001fca00078e0012 */
[----:B------:R-:W5:Y:S01]  /*0290*/  LDG.E R29, desc[UR6][R12.64] ;  /* 0x000000060c1d7981 */ /* 0x000f62000c1e1900 */
[----:B------:R-:W-:-:S03]  /*02a0*/  IMAD.WIDE.U32 R14, R3, 0x4, R12 ;  /* 0x00000004030e7825 */ /* 0x000fc600078e000c */
[----:B------:R0:W5:Y:S01]  /*02b0*/  LDG.E R10, desc[UR6][R18.64] ;  /* 0x00000006120a7981 */ /* 0x000162000c1e1900 */
[----:B-1----:R-:W-:-:S03]  /*02c0*/  IMAD.WIDE.U32 R16, R3, 0x4, R14 ;  /* 0x0000000403107825 */ /* 0x002fc600078e000e */
[----:B------:R-:W5:Y:S01]  /*02d0*/  LDG.E R14, desc[UR6][R14.64] ;  /* 0x000000060e0e7981 */ /* 0x000f62000c1e1900 */
[----:B0-----:R-:W-:-:S03]  /*02e0*/  IMAD.WIDE.U32 R18, R3, 0x4, R16 ;  /* 0x0000000403127825 */ /* 0x001fc600078e0010 */
[----:B------:R0:W5:Y:S01]  /*02f0*/  LDG.E R15, desc[UR6][R16.64] ;  /* 0x00000006100f7981 */ /* 0x000162000c1e1900 */
[----:B------:R-:W-:-:S03]  /*0300*/  IMAD.WIDE.U32 R20, R3, 0x4, R18 ;  /* 0x0000000403147825 */ /* 0x000fc600078e0012 */
[----:B------:R-:W5:Y:S01]  /*0310*/  LDG.E R18, desc[UR6][R18.64] ;  /* 0x0000000612127981 */ /* 0x000f62000c1e1900 */
[----:B------:R-:W-:-:S03]  /*0320*/  IMAD.WIDE.U32 R24, R3, 0x4, R20 ;  /* 0x0000000403187825 */ /* 0x000fc600078e0014 */
[----:B------:R-:W5:Y:S01]  /*0330*/  LDG.E R20, desc[UR6][R20.64] ;  /* 0x0000000614147981 */ /* 0x000f62000c1e1900 */
[----:B------:R-:W-:-:S03]  /*0340*/  IMAD.WIDE.U32 R12, R3, 0x4, R24 ;  /* 0x00000004030c7825 */ /* 0x000fc600078e0018 */
[----:B------:R-:W5:Y:S01]  /*0350*/  LDG.E R24, desc[UR6][R24.64] ;  /* 0x0000000618187981 */ /* 0x000f62000c1e1900 */
[----:B0-----:R-:W-:-:S03]  /*0360*/  IMAD.WIDE.U32 R16, R3, 0x4, R12 ;  /* 0x0000000403107825 */ /* 0x001fc600078e000c */
[----:B------:R-:W5:Y:S04]  /*0370*/  LDG.E R19, desc[UR6][R12.64] ;  /* 0x000000060c137981 */ /* 0x000f68000c1e1900 */
[----:B------:R-:W5:Y:S01]  /*0380*/  LDG.E R16, desc[UR6][R16.64] ;  /* 0x0000000610107981 */ /* 0x000f62000c1e1900 */
[----:B------:R-:W-:-:S04]  /*0390*/  IADD3 R7, PT, PT, R7, 0x10, RZ ;  /* 0x0000001007077810 */ /* 0x000fc80007ffe0ff */
[----:B------:R-:W-:Y:S02]  /*03a0*/  ISETP.NE.AND P0, PT, R7, RZ, PT ;  /* 0x000000ff0700720c */ /* 0x000fe40003f05270 */
[----:B------:R-:W-:Y:S01]  /*03b0*/  LEA R8, R3, R8, 0x4 ;  /* 0x0000000803087211 */ /* 0x000fe200078e20ff */
[----:B--2---:R-:W-:-:S04]  /*03c0*/  FADD R5, R5, R0 ;  /* 0x0000000005057221 */ /* 0x004fc80000000000 */
[----:B---3--:R-:W-:-:S04]  /*03d0*/  FADD R28, R5, R28 ;  /* 0x0000001c051c7221 */ /* 0x008fc80000000000 */
[----:B----4-:R-:W-:-:S04]  /*03e0*/  FADD R27, R28, R27 ;  /* 0x0000001b1c1b7221 */ /* 0x010fc80000000000 */
[----:B-----5:R-:W-:-:S04]  /*03f0*/  FADD R26, R27, R26 ;  /* 0x0000001a1b1a7221 */ /* 0x020fc80000000000 */
[----:B------:R-:W-:-:S04]  /*0400*/  FADD R23, R26, R23 ;  /* 0x000000171a177221 */ /* 0x000fc80000000000 */
        /* <DEDUP_REMOVED lines=10> */
[----:B------:R-:W-:Y:S01]  /*04b0*/  FADD R0, R19, R16 ;  /* 0x0000001013007221 */ /* 0x000fe20000000000 */
[----:B------:R-:W-:Y:S06]  /*04c0*/  @P0 BRA `(.L_x_2) ;  /* 0xfffffffc002c0947 */ /* 0x000fec000383ffff */
.L_x_1:
[----:B------:R-:W-:Y:S05]  /*04d0*/  @!P1 BRA `(.L_x_0) ;  /* 0x0000000000f89947 */ /* 0x000fea0003800000 */
[----:B------:R-:W-:Y:S02]  /*04e0*/  ISETP.GE.U32.AND P0, PT, R2, 0x8, PT ;  /* 0x000000080200780c */ /* 0x000fe40003f06070 */
[----:B------:R-:W-:-:S04]  /*04f0*/  LOP3.LUT R7, R3, 0x7, RZ, 0xc0, !PT ;  /* 0x0000000703077812 */ /* 0x000fc800078ec0ff */
[----:B------:R-:W-:-:S07]  /*0500*/  ISETP.NE.AND P1, PT, R7, RZ, PT ;  /* 0x000000ff0700720c */ /* 0x000fce0003f25270 */
[----:B------:R-:W-:Y:S06]  /*0510*/  @!P0 BRA `(.L_x_3) ;  /* 0x00000000006c8947 */ /* 0x000fec0003800000 */
[----:B------:R-:W1:Y:S01]  /*0520*/  LDC.64 R18, c[0x0][0x380] ;  /* 0x0000e000ff127b82 */ /* 0x000e620000000a00 */
[----:B------:R-:W-:-:S04]  /*0530*/  IMAD R5, R6, R3, R4 ;  /* 0x0000000306057224 */ /* 0x000fc800078e0204 */
[----:B-1----:R-:W-:-:S04]  /*0540*/  IMAD.WIDE R18, R5, 0x4, R18 ;  /* 0x0000000405127825 */ /* 0x002fc800078e0212 */
[C---:B------:R-:W-:Y:S02]  /*0550*/  IMAD.WIDE.U32 R20, R3.reuse, 0x4, R18 ;  /* 0x0000000403147825 */ /* 0x040fe400078e0012 */
[----:B0-----:R-:W2:Y:S02]  /*0560*/  LDG.E R19, desc[UR6][R18.64] ;  /* 0x0000000612137981 */ /* 0x001ea4000c1e1900 */
[C---:B------:R-:W-:Y:S02]  /*0570*/  IMAD.WIDE.U32 R22, R3.reuse, 0x4, R20 ;  /* 0x0000000403167825 */ /* 0x040fe400078e0014 */
[----:B------:R-:W3:Y:S02]  /*0580*/  LDG.E R20, desc[UR6][R20.64] ;  /* 0x0000000614147981 */ /* 0x000ee4000c1e1900 */
[C---:B------:R-:W-:Y:S02]  /*0590*/  IMAD.WIDE.U32 R10, R3.reuse, 0x4, R22 ;  /* 0x00000004030a7825 */ /* 0x040fe400078e0016 */
[----:B------:R-:W4:Y:S02]  /*05a0*/  LDG.E R22, desc[UR6][R22.64] ;  /* 0x0000000616167981 */ /* 0x000f24000c1e1900 */
[----:B------:R-:W-:-:S02]  /*05b0*/  IMAD.WIDE.U32 R24, R3, 0x4, R10 ;  /* 0x0000000403187825 */ /* 0x000fc400078e000a */
[----:B------:R-:W5:Y:S02]  /*05c0*/  LDG.E R10, desc[UR6][R10.64] ;  /* 0x000000060a0a7981 */ /* 0x000f64000c1e1900 */
[C---:B------:R-:W-:Y:S02]  /*05d0*/  IMAD.WIDE.U32 R12, R3.reuse, 0x4, R24 ;  /* 0x00000004030c7825 */ /* 0x040fe400078e0018 */
[----:B------:R-:W5:Y:S02]  /*05e0*/  LDG.E R24, desc[UR6][R24.64] ;  /* 0x0000000618187981 */ /* 0x000f64000c1e1900 */
[C---:B------:R-:W-:Y:S02]  /*05f0*/  IMAD.WIDE.U32 R14, R3.reuse, 0x4, R12 ;  /* 0x00000004030e7825 */ /* 0x040fe400078e000c */
[----:B------:R-:W5:Y:S02]  /*0600*/  LDG.E R12, desc[UR6][R12.64] ;  /* 0x000000060c0c7981 */ /* 0x000f64000c1e1900 */
[----:B------:R-:W-:-:S02]  /*0610*/  IMAD.WIDE.U32 R16, R3, 0x4, R14 ;  /* 0x0000000403107825 */ /* 0x000fc400078e000e */
[----:B------:R-:W5:Y:S04]  /*0620*/  LDG.E R14, desc[UR6][R14.64] ;  /* 0x000000060e0e7981 */ /* 0x000f68000c1e1900 */
[----:B------:R-:W5:Y:S01]  /*0630*/  LDG.E R16, desc[UR6][R16.64] ;  /* 0x0000000610107981 */ /* 0x000f62000c1e1900 */
[----:B------:R-:W-:Y:S01]  /*0640*/  IADD3 R6, PT, PT, R6, 0x8, RZ ;  /* 0x0000000806067810 */ /* 0x000fe20007ffe0ff */
[----:B--2---:R-:W-:-:S04]  /*0650*/  FADD R19, R0, R19 ;  /* 0x0000001300137221 */ /* 0x004fc80000000000 */
[----:B---3--:R-:W-:-:S04]  /*0660*/  FADD R19, R19, R20 ;  /* 0x0000001413137221 */ /* 0x008fc80000000000 */
[----:B----4-:R-:W-:-:S04]  /*0670*/  FADD R19, R19, R22 ;  /* 0x0000001613137221 */ /* 0x010fc80000000000 */
[----:B-----5:R-:W-:-:S04]  /*0680*/  FADD R19, R19, R10 ;  /* 0x0000000a13137221 */ /* 0x020fc80000000000 */
[----:B------:R-:W-:-:S04]  /*0690*/  FADD R19, R19, R24 ;  /* 0x0000001813137221 */ /* 0x000fc80000000000 */
[----:B------:R-:W-:-:S04]  /*06a0*/  FADD R19, R19, R12 ;  /* 0x0000000c13137221 */ /* 0x000fc80000000000 */
[----:B------:R-:W-:-:S04]  /*06b0*/  FADD R19, R19, R14 ;  /* 0x0000000e13137221 */ /* 0x000fc80000000000 */
[----:B------:R-:W-:-:S07]  /*06c0*/  FADD R0, R19, R16 ;  /* 0x0000001013007221 */ /* 0x000fce0000000000 */
.L_x_3:
        /* <DEDUP_REMOVED lines=12> */
[----:B------:R-:W-:Y:S02]  /*0790*/  IMAD.WIDE.U32 R16, R3, 0x4, R14 ;  /* 0x0000000403107825 */ /* 0x000fe400078e000e */
[----:B------:R-:W4:Y:S04]  /*07a0*/  LDG.E R15, desc[UR6][R14.64] ;  /* 0x000000060e0f7981 */ /* 0x000f28000c1e1900 */
[----:B------:R-:W5:Y:S01]  /*07b0*/  LDG.E R17, desc[UR6][R16.64] ;  /* 0x0000000610117981 */ /* 0x000f62000c1e1900 */
[----:B------:R-:W-:Y:S01]  /*07c0*/  IADD3 R6, PT, PT, R6, 0x4, RZ ;  /* 0x0000000406067810 */ /* 0x000fe20007ffe0ff */
[----:B--2---:R-:W-:-:S04]  /*07d0*/  FADD R0, R0, R11 ;  /* 0x0000000b00007221 */ /* 0x004fc80000000000 */
[----:B---3--:R-:W-:-:S04]  /*07e0*/  FADD R0, R0, R13 ;  /* 0x0000000d00007221 */ /* 0x008fc80000000000 */
[----:B----4-:R-:W-:-:S04]  /*07f0*/  FADD R0, R0, R15 ;  /* 0x0000000f00007221 */ /* 0x010fc80000000000 */
[----:B-----5:R-:W-:-:S07]  /*0800*/  FADD R0, R0, R17 ;  /* 0x0000001100007221 */ /* 0x020fce0000000000 */
.L_x_4:
[----:B------:R-:W-:Y:S05]  /*0810*/  @!P1 BRA `(.L_x_0) ;  /* 0x0000000000289947 */ /* 0x000fea0003800000 */
[----:B------:R-:W1:Y:S01]  /*0820*/  LDC.64 R10, c[0x0][0x380] ;  /* 0x0000e000ff0a7b82 */ /* 0x000e620000000a00 */
[----:B------:R-:W-:Y:S01]  /*0830*/  IMAD R5, R6, R3, R4 ;  /* 0x0000000306057224 */ /* 0x000fe200078e0204 */
[----:B------:R-:W-:-:S07]  /*0840*/  IADD3 R2, PT, PT, -R2, RZ, RZ ;  /* 0x000000ff02027210 */ /* 0x000fce0007ffe1ff */
.L_x_5:
[----:B-1----:R-:W-:-:S06]  /*0850*/  IMAD.WIDE R6, R5, 0x4, R10 ;  /* 0x0000000405067825 */ /* 0x002fcc00078e020a */
[----:B0-----:R-:W2:Y:S01]  /*0860*/  LDG.E R7, desc[UR6][R6.64] ;  /* 0x0000000606077981 */ /* 0x001ea2000c1e1900 */
[----:B------:R-:W-:Y:S02]  /*0870*/  IADD3 R2, PT, PT, R2, 0x1, RZ ;  /* 0x0000000102027810 */ /* 0x000fe40007ffe0ff */
[----:B------:R-:W-:Y:S02]  /*0880*/  IADD3 R5, PT, PT, R5, R3, RZ ;  /* 0x0000000305057210 */ /* 0x000fe40007ffe0ff */
[----:B------:R-:W-:Y:S01]  /*0890*/  ISETP.NE.AND P0, PT, R2, RZ, PT ;  /* 0x000000ff0200720c */ /* 0x000fe20003f05270 */
[----:B--2---:R-:W-:-:S12]  /*08a0*/  FADD R0, R7, R0 ;  /* 0x0000000007007221 */ /* 0x004fd80000000000 */
[----:B------:R-:W-:Y:S05]  /*08b0*/  @P0 BRA `(.L_x_5) ;  /* 0xfffffffc00e40947 */ /* 0x000fea000383ffff */
.L_x_0:
[----:B------:R-:W-:Y:S01]  /*08c0*/  I2FP.F32.S32 R3, R3 ;  /* 0x0000000300037245 */ /* 0x000fe20000201400 */
[----:B------:R-:W-:Y:S03]  /*08d0*/  BSSY.RECONVERGENT B2, `(.L_x_6) ;  /* 0x000000c000027945 */ /* 0x000fe60003800200 */
[----:B------:R-:W1:Y:S08]  /*08e0*/  MUFU.RCP R2, R3 ;  /* 0x0000000300027308 */ /* 0x000e700000001000 */
[----:B------:R-:W2:Y:S01]  /*08f0*/  FCHK P0, R0, R3 ;  /* 0x0000000300007302 */ /* 0x000ea20000000000 */
[----:B-1----:R-:W-:-:S04]  /*0900*/  FFMA R5, -R3, R2, 1 ;  /* 0x3f80000003057423 */ /* 0x002fc80000000102 */
[----:B------:R-:W-:-:S04]  /*0910*/  FFMA R5, R2, R5, R2 ;  /* 0x0000000502057223 */ /* 0x000fc80000000002 */
[----:B------:R-:W-:-:S04]  /*0920*/  FFMA R2, R5, R0, RZ ;  /* 0x0000000005027223 */ /* 0x000fc800000000ff */
[----:B------:R-:W-:-:S04]  /*0930*/  FFMA R7, -R3, R2, R0 ;  /* 0x0000000203077223 */ /* 0x000fc80000000100 */
[----:B------:R-:W-:Y:S01]  /*0940*/  FFMA R5, R5, R7, R2 ;  /* 0x0000000705057223 */ /* 0x000fe20000000002 */
[----:B--2---:R-:W-:Y:S06]  /*0950*/  @!P0 BRA `(.L_x_7) ;  /* 0x00000000000c8947 */ /* 0x004fec0003800000 */
[----:B------:R-:W-:-:S07]  /*0960*/  MOV R2, 0x980 ;  /* 0x0000098000027802 */ /* 0x000fce0000000f00 */
[----:B0-----:R-:W-:Y:S05]  /*0970*/  CALL.REL.NOINC `($__internal_1_$__cuda_sm3x_div_rn_noftz_f32_slowpath) ;  /* 0x0000003000787944 */ /* 0x001fea0003c00000 */
[----:B------:R-:W-:-:S07]  /*0980*/  MOV R5, R0 ;  /* 0x0000000000057202 */ /* 0x000fce0000000f00 */
.L_x_7:
[----:B0-----:R-:W-:Y:S05]  /*0990*/  BSYNC.RECONVERGENT B2 ;  /* 0x0000000000027941 */ /* 0x001fea0003800200 */
.L_x_6:
[----:B------:R-:W-:Y:S01]  /*09a0*/  HFMA2 R12, -RZ, RZ, 0, 0 ;  /* 0x00000000ff0c7431 */ /* 0x000fe200000001ff */
[----:B------:R-:W-:Y:S06]  /*09b0*/  @!P2 BRA `(.L_x_8) ;  /* 0x0000000c00e0a947 */ /* 0x000fec0003800000 */
[----:B------:R-:W0:Y:S01]  /*09c0*/  LDCU UR5, c[0x0][0x390] ;  /* 0x00007200ff0577ac */ /* 0x000e220008000800 */
[----:B------:R-:W-:Y:S02]  /*09d0*/  MOV R2, RZ ;  /* 0x000000ff00027202 */ /* 0x000fe40000000f00 */
[----:B------:R-:W-:Y:S02]  /*09e0*/  MOV R12, RZ ;  /* 0x000000ff000c7202 */ /* 0x000fe40000000f00 */
[----:B0-----:R-:W-:-:S04]  /*09f0*/  MOV R11, UR5 ;  /* 0x00000005000b7c02 */ /* 0x001fc80008000f00 */
[----:B------:R-:W-:-:S13]  /*0a00*/  ISETP.NE.AND P0, PT, R11, 0x1, PT ;  /* 0x000000010b00780c */ /* 0x000fda0003f05270 */
[----:B------:R-:W-:Y:S05]  /*0a10*/  @!P0 BRA `(.L_x_9) ;  /* 0x0000000800848947 */ /* 0x000fea0003800000 */
[----:B------:R-:W0:Y:S01]  /*0a20*/  LDC R8, c[0x0][0x390] ;  /* 0x0000e400ff087b82 */ /* 0x000e220000000800 */
[----:B------:R-:W-:Y:S02]  /*0a30*/  LOP3.LUT R2, R11, 0x7ffffffe, RZ, 0xc0, !PT ;  /* 0x7ffffffe0b027812 */ /* 0x000fe400078ec0ff */
[----:B------:R-:W-:Y:S02]  /*0a40*/  MOV R12, RZ ;  /* 0x000000ff000c7202 */ /* 0x000fe40000000f00 */
[----:B------:R-:W-:Y:S02]  /*0a50*/  MOV R10, R4 ;  /* 0x00000004000a7202 */ /* 0x000fe40000000f00 */
[----:B------:R-:W-:Y:S01]  /*0a60*/  IADD3 R0, PT, PT, -R2, RZ, RZ ;  /* 0x000000ff02007210 */ /* 0x000fe20007ffe1ff */
[----:B------:R-:W1:Y:S06]  /*0a70*/  LDC.64 R6, c[0x0][0x380] ;  /* 0x0000e000ff067b82 */ /* 0x000e6c0000000a00 */
.L_x_15:
[----:B-1----:R-:W-:Y:S01]  /*0a80*/  IMAD.WIDE R18, R10, 0x4, R6 ;  /* 0x000000040a127825 */ /* 0x002fe200078e0206 */
[----:B0-----:R-:W-:-:S04]  /*0a90*/  MOV R11, R8 ;  /* 0x00000008000b7202 */ /* 0x001fc80000000f00 */
[----:B------:R-:W2:Y:S01]  /*0aa0*/  LDG.E R14, desc[UR6][R18.64] ;  /* 0x00000006120e7981 */ /* 0x000ea2000c1e1900 */
[----:B------:R-:W-:-:S06]  /*0ab0*/  IMAD.WIDE.U32 R16, R11, 0x4, R18 ;  /* 0x000000040b107825 */ /* 0x000fcc00078e0012 */
[----:B------:R-:W3:Y:S01]  /*0ac0*/  LDG.E R16, desc[UR6][R16.64] ;  /* 0x0000000610107981 */ /* 0x000ee2000c1e1900 */
[----:B------:R-:W-:Y:S01]  /*0ad0*/  IADD3 R0, PT, PT, R0, 0x2, RZ ;  /* 0x0000000200007810 */ /* 0x000fe20007ffe0ff */
[----:B------:R-:W-:Y:S01]  /*0ae0*/  BSSY.RECONVERGENT B0, `(.L_x_10) ;  /* 0x0000049000007945 */ /* 0x000fe20003800200 */
[----:B------:R-:W-:Y:S02]  /*0af0*/  HFMA2 R15, -RZ, RZ, 1.875, 0 ;  /* 0x3f800000ff0f7431 */ /* 0x000fe400000001ff */
[----:B------:R-:W-:Y:S01]  /*0b00*/  ISETP.NE.AND P1, PT, R0, RZ, PT ;  /* 0x000000ff0000720c */ /* 0x000fe20003f25270 */
[----:B--2---:R-:W-:-:S05]  /*0b10*/  FADD R14, R14, -R5 ;  /* 0x800000050e0e7221 */ /* 0x004fca0000000000 */
[----:B------:R-:W-:Y:S01]  /*0b20*/  FSETP.NEU.AND P0, PT, R14, 1, PT ;  /* 0x3f8000000e00780b */ /* 0x000fe20003f0d000 */
[----:B---3--:R-:W-:-:S05]  /*0b30*/  FADD R13, R16, -R5 ;  /* 0x80000005100d7221 */ /* 0x008fca0000000000 */
[----:B------:R-:W-:-:S07]  /*0b40*/  FSETP.NEU.AND P2, PT, R13, 1, PT ;  /* 0x3f8000000d00780b */ /* 0x000fce0003f4d000 */
[----:B------:R-:W-:Y:S06]  /*0b50*/  @!P0 BRA `(.L_x_11) ;  /* 0x0000000400048947 */ /* 0x000fec0003800000 */
[----:B------:R-:W-:-:S13]  /*0b60*/  FSETP.NAN.AND P0, PT, |R14|, |R14|, PT ;  /* 0x4000000e0e00720b */ /* 0x000fda0003f08200 */
[----:B------:R-:W-:Y:S01]  /*0b70*/  @P0 FADD R15, R14, 2 ;  /* 0x400000000e0f0421 */ /* 0x000fe20000000000 */
[----:B------:R-:W-:Y:S06]  /*0b80*/  @P0 BRA `(.L_x_11) ;  /* 0x0000000000f80947 */ /* 0x000fec0003800000 */
[C---:B------:R-:W-:Y:S01]  /*0b90*/  FMUL R15, |R14|.reuse, 16777216 ;  /* 0x4b8000000e0f7820 */ /* 0x040fe20000400200 */
[C---:B------:R-:W-:Y:S02]  /*0ba0*/  FSETP.GEU.AND P0, PT, |R14|.reuse, 1.175494350822287508e-38, PT ;  /* 0x008000000e00780b */ /* 0x040fe40003f0e200 */
[----:B------:R-:W-:Y:S02]  /*0bb0*/  MOV R21, 0x3a2c32e4 ;  /* 0x3a2c32e400157802 */ /* 0x000fe40000000f00 */
[----:B------:R-:W-:Y:S02]  /*0bc0*/  FSEL R15, R15, |R14|, !P0 ;  /* 0x4000000e0f0f7208 */ /* 0x000fe40004000000 */
[----:B------:R-:W-:Y:S02]  /*0bd0*/  FSEL R19, RZ, -24, P0 ;  /* 0xc1c00000ff137808 */ /* 0x000fe40000000000 */
[----:B------:R-:W-:Y:S02]  /*0be0*/  IADD3 R16, PT, PT, R15, -0x3f3504f3, RZ ;  /* 0xc0cafb0d0f107810 */ /* 0x000fe40007ffe0ff */
[----:B------:R-:W-:-:S02]  /*0bf0*/  FSETP.NEU.AND P0, PT, |R14|, +INF , PT ;  /* 0x7f8000000e00780b */ /* 0x000fc40003f0d200 */
[----:B------:R-:W-:Y:S02]  /*0c00*/  LOP3.LUT R16, R16, 0xff800000, RZ, 0xc0, !PT ;  /* 0xff80000010107812 */ /* 0x000fe400078ec0ff */
[----:B------:R-:W-:Y:S02]  /*0c10*/  FSETP.NEU.AND P0, PT, R14, RZ, P0 ;  /* 0x000000ff0e00720b */ /* 0x000fe4000070d000 */
[-C--:B------:R-:W-:Y:S02]  /*0c20*/  IADD3 R17, PT, PT, R15, -R16.reuse, RZ ;  /* 0x800000100f117210 */ /* 0x080fe40007ffe0ff */
[----:B------:R-:W-:-:S03]  /*0c30*/  I2FP.F32.S32 R16, R16 ;  /* 0x0000001000107245 */ /* 0x000fc60000201400 */
[C---:B------:R-:W-:Y:S01]  /*0c40*/  FADD R15, R17.reuse, 1 ;  /* 0x3f800000110f7421 */ /* 0x040fe20000000000 */
[----:B------:R-:W-:Y:S01]  /*0c50*/  FADD R22, R17, -1 ;  /* 0xbf80000011167421 */ /* 0x000fe20000000000 */
[----:B------:R-:W-:-:S03]  /*0c60*/  FFMA R20, R16, 1.1920928955078125e-07, R19 ;  /* 0x3400000010147823 */ /* 0x000fc60000000013 */
[----:B------:R-:W-:Y:S01]  /*0c70*/  FADD R18, R22, R22 ;  /* 0x0000001616127221 */ /* 0x000fe20000000000 */
[----:B------:R-:W0:Y:S01]  /*0c80*/  MUFU.RCP R15, R15 ;  /* 0x0000000f000f7308 */ /* 0x000e220000001000 */
[----:B------:R-:W-:Y:S02]  /*0c90*/  @!P0 FADD R14, R14, R14 ;  /* 0x0000000e0e0e8221 */ /* 0x000fe40000000000 */
[----:B0-----:R-:W-:-:S04]  /*0ca0*/  FMUL R17, R15, R18 ;  /* 0x000000120f117220 */ /* 0x001fc80000400000 */
[----:B------:R-:W-:Y:S01]  /*0cb0*/  FADD R19, R22, -R17 ;  /* 0x8000001116137221 */ /* 0x000fe20000000000 */
[C---:B------:R-:W-:Y:S01]  /*0cc0*/  FMUL R18, R17.reuse, R17 ;  /* 0x0000001111127220 */ /* 0x040fe20000400000 */
[----:B------:R-:W-:Y:S02]  /*0cd0*/  FFMA R16, R17, 1.4426950216293334961, R20 ;  /* 0x3fb8aa3b11107823 */ /* 0x000fe40000000014 */
[----:B------:R-:W-:Y:S01]  /*0ce0*/  FADD R19, R19, R19 ;  /* 0x0000001313137221 */ /* 0x000fe20000000000 */
[----:B------:R-:W-:Y:S01]  /*0cf0*/  FFMA R21, R18, R21, 0.0032181653659790754318 ;  /* 0x3b52e7db12157423 */ /* 0x000fe20000000015 */
[----:B------:R-:W-:Y:S02]  /*0d00*/  FADD R20, R20, -R16 ;  /* 0x8000001014147221 */ /* 0x000fe40000000000 */
[----:B------:R-:W-:Y:S01]  /*0d10*/  FFMA R22, R22, -R17, R19 ;  /* 0x8000001116167223 */ /* 0x000fe20000000013 */
[----:B------:R-:W-:Y:S01]  /*0d20*/  FFMA R21, R18, R21, 0.018033718690276145935 ;  /* 0x3c93bb7312157423 */ /* 0x000fe20000000015 */
[----:B------:R-:W-:-:S02]  /*0d30*/  FFMA R19, R17, 1.4426950216293334961, R20 ;  /* 0x3fb8aa3b11137823 */ /* 0x000fc40000000014 */
[----:B------:R-:W-:Y:S01]  /*0d40*/  FMUL R22, R15, R22 ;  /* 0x000000160f167220 */ /* 0x000fe20000400000 */
[----:B------:R-:W-:-:S03]  /*0d50*/  FFMA R21, R18, R21, 0.12022458761930465698 ;  /* 0x3df6384f12157423 */ /* 0x000fc60000000015 */
[----:B------:R-:W-:Y:S01]  /*0d60*/  FFMA R20, R22, 1.4426950216293334961, R19 ;  /* 0x3fb8aa3b16147823 */ /* 0x000fe20000000013 */
[----:B------:R-:W-:-:S03]  /*0d70*/  FMUL R18, R18, R21 ;  /* 0x0000001512127220 */ /* 0x000fc60000400000 */
[----:B------:R-:W-:Y:S01]  /*0d80*/  FFMA R19, R17, 1.9251366722983220825e-08, R20 ;  /* 0x32a55e3411137823 */ /* 0x000fe20000000014 */
[----:B------:R-:W-:-:S04]  /*0d90*/  FMUL R15, R18, 3 ;  /* 0x40400000120f7820 */ /* 0x000fc80000400000 */
[----:B------:R-:W-:Y:S01]  /*0da0*/  FFMA R15, R22, R15, R19 ;  /* 0x0000000f160f7223 */ /* 0x000fe20000000013 */
[----:B------:R-:W-:-:S03]  /*0db0*/  HFMA2 R19, -RZ, RZ, 0.64013671875, -15.109375 ;  /* 0x391fcb8eff137431 */ /* 0x000fc600000001ff */
[----:B------:R-:W-:-:S04]  /*0dc0*/  FFMA R17, R17, R18, R15 ;  /* 0x0000001211117223 */ /* 0x000fc8000000000f */
[----:B------:R-:W-:-:S04]  /*0dd0*/  FADD R20, R16, R17 ;  /* 0x0000001110147221 */ /* 0x000fc80000000000 */
[----:B------:R-:W-:Y:S01]  /*0de0*/  FMUL R15, R20, 2 ;  /* 0x40000000140f7820 */ /* 0x000fe20000400000 */
[----:B------:R-:W-:-:S03]  /*0df0*/  FADD R16, -R16, R20 ;  /* 0x0000001410107221 */ /* 0x000fc60000000100 */
[----:B------:R-:W0:Y:S01]  /*0e00*/  FRND R18, R15 ;  /* 0x0000000f00127307 */ /* 0x000e220000201000 */
[----:B------:R-:W-:Y:S01]  /*0e10*/  FADD R17, R17, -R16 ;  /* 0x8000001011117221 */ /* 0x000fe20000000000 */
[----:B------:R-:W-:Y:S01]  /*0e20*/  FFMA R20, R20, 2, -R15 ;  /* 0x4000000014147823 */ /* 0x000fe2000000080f */
[----:B------:R-:W-:-:S03]  /*0e30*/  FSETP.GT.AND P4, PT, |R15|, 152, PT ;  /* 0x431800000f00780b */ /* 0x000fc60003f84200 */
[----:B------:R-:W-:Y:S02]  /*0e40*/  FFMA R17, R17, 2, R20 ;  /* 0x4000000011117823 */ /* 0x000fe40000000014 */
[----:B------:R-:W1:Y:S01]  /*0e50*/  F2I.NTZ R20, R15 ;  /* 0x0000000f00147305 */ /* 0x000e620000203100 */
[----:B0-----:R-:W-:Y:S01]  /*0e60*/  FADD R16, R15, -R18 ;  /* 0x800000120f107221 */ /* 0x001fe20000000000 */
[----:B------:R-:W-:-:S03]  /*0e70*/  FSETP.GT.AND P3, PT, R18, RZ, PT ;  /* 0x000000ff1200720b */ /* 0x000fc60003f64000 */
[----:B------:R-:W-:-:S04]  /*0e80*/  FADD R16, R16, R17 ;  /* 0x0000001110107221 */ /* 0x000fc80000000000 */
[----:B------:R-:W-:-:S04]  /*0e90*/  FFMA R17, R16, R19, 0.0013391353422775864601 ;  /* 0x3aaf85ed10117423 */ /* 0x000fc80000000013 */
[----:B------:R-:W-:-:S04]  /*0ea0*/  FFMA R17, R16, R17, 0.0096188392490148544312 ;  /* 0x3c1d985610117423 */ /* 0x000fc80000000011 */
[----:B------:R-:W-:-:S04]  /*0eb0*/  FFMA R17, R16, R17, 0.055503588169813156128 ;  /* 0x3d6357bb10117423 */ /* 0x000fc80000000011 */
[C---:B------:R-:W-:Y:S01]  /*0ec0*/  FFMA R19, R16.reuse, R17, 0.24022644758224487305 ;  /* 0x3e75fdec10137423 */ /* 0x040fe20000000011 */
[----:B------:R-:W-:Y:S02]  /*0ed0*/  SEL R17, RZ, 0x83000000, P3 ;  /* 0x83000000ff117807 */ /* 0x000fe40001800000 */
[----:B------:R-:W-:Y:S01]  /*0ee0*/  FSETP.GEU.AND P3, PT, R15, RZ, PT ;  /* 0x000000ff0f00720b */ /* 0x000fe20003f6e000 */
[----:B------:R-:W-:Y:S01]  /*0ef0*/  FFMA R19, R16, R19, 0.69314718246459960938 ;  /* 0x3f31721810137423 */ /* 0x000fe20000000013 */
[----:B------:R-:W-:Y:S02]  /*0f00*/  IADD3 R18, PT, PT, R17, 0x7f000000, RZ ;  /* 0x7f00000011127810 */ /* 0x000fe40007ffe0ff */
[----:B-1----:R-:W-:Y:S01]  /*0f10*/  LEA R20, R20, -R17, 0x17 ;  /* 0x8000001114147211 */ /* 0x002fe200078eb8ff */
[----:B------:R-:W-:Y:S01]  /*0f20*/  FFMA R19, R16, R19, 1 ;  /* 0x3f80000010137423 */ /* 0x000fe20000000013 */
[----:B------:R-:W-:-:S03]  /*0f30*/  FSEL R15, RZ, +INF , !P3 ;  /* 0x7f800000ff0f7808 */ /* 0x000fc60005800000 */
[----:B------:R-:W-:-:S04]  /*0f40*/  FMUL R19, R18, R19 ;  /* 0x0000001312137220 */ /* 0x000fc80000400000 */
[----:B------:R-:W-:Y:S01]  /*0f50*/  @!P4 FMUL R15, R20, R19 ;  /* 0x00000013140fc220 */ /* 0x000fe20000400000 */
[----:B------:R-:W-:-:S07]  /*0f60*/  @!P0 LOP3.LUT R15, R14, 0x7fffffff, RZ, 0xc0, !PT ;  /* 0x7fffffff0e0f8812 */ /* 0x000fce00078ec0ff */
.L_x_11:
[----:B------:R-:W-:Y:S05]  /*0f70*/  BSYNC.RECONVERGENT B0 ;  /* 0x0000000000007941 */ /* 0x000fea0003800200 */
.L_x_10:
[----:B------:R-:W-:Y:S01]  /*0f80*/  BSSY.RECONVERGENT B0, `(.L_x_12) ;  /* 0x0000047000007945 */ /* 0x000fe20003800200 */
[----:B------:R-:W-:Y:S01]  /*0f90*/  FADD R12, R15, R12 ;  /* 0x0000000c0f0c7221 */ /* 0x000fe20000000000 */
[----:B------:R-:W-:Y:S02]  /*0fa0*/  MOV R15, 0x3f800000 ;  /* 0x3f800000000f7802 */ /* 0x000fe40000000f00 */
[----:B------:R-:W-:Y:S05]  /*0fb0*/  @!P2 BRA `(.L_x_13) ;  /* 0x00000004000ca947 */ /* 0x000fea0003800000 */
[----:B------:R-:W-:-:S13]  /*0fc0*/  FSETP.NAN.AND P0, PT, |R13|, |R13|, PT ;  /* 0x4000000d0d00720b */ /* 0x000fda0003f08200 */
[----:B------:R-:W-:Y:S05]  /*0fd0*/  @P0 BRA `(.L_x_14) ;  /* 0x0000000400000947 */ /* 0x000fea0003800000 */
[C---:B------:R-:W-:Y:S01]  /*0fe0*/  FMUL R14, |R13|.reuse, 16777216 ;  /* 0x4b8000000d0e7820 */ /* 0x040fe20000400200 */
[C---:B------:R-:W-:Y:S01]  /*0ff0*/  FSETP.GEU.AND P0, PT, |R13|.reuse, 1.175494350822287508e-38, PT ;  /* 0x008000000d00780b */ /* 0x040fe20003f0e200 */
[----:B------:R-:W-:Y:S01]  /*1000*/  HFMA2 R20, -RZ, RZ, 0.771484375, 0.21533203125 ;  /* 0x3a2c32e4ff147431 */ /* 0x000fe200000001ff */
[----:B------:R-:W-:Y:S02]  /*1010*/  FSETP.NEU.AND P4, PT, R13, RZ, PT ;  /* 0x000000ff0d00720b */ /* 0x000fe40003f8d000 */
[----:B------:R-:W-:Y:S02]  /*1020*/  FSEL R14, R14, |R13|, !P0 ;  /* 0x4000000d0e0e7208 */ /* 0x000fe40004000000 */
[----:B------:R-:W-:Y:S02]  /*1030*/  FSEL R18, RZ, -24, P0 ;  /* 0xc1c00000ff127808 */ /* 0x000fe40000000000 */
[----:B------:R-:W-:-:S04]  /*1040*/  IADD3 R15, PT, PT, R14, -0x3f3504f3, RZ ;  /* 0xc0cafb0d0e0f7810 */ /* 0x000fc80007ffe0ff */
[----:B------:R-:W-:-:S04]  /*1050*/  LOP3.LUT R15, R15, 0xff800000, RZ, 0xc0, !PT ;  /* 0xff8000000f0f7812 */ /* 0x000fc800078ec0ff */
[-C--:B------:R-:W-:Y:S02]  /*1060*/  IADD3 R14, PT, PT, R14, -R15.reuse, RZ ;  /* 0x8000000f0e0e7210 */ /* 0x080fe40007ffe0ff */
[----:B------:R-:W-:-:S03]  /*1070*/  I2FP.F32.S32 R15, R15 ;  /* 0x0000000f000f7245 */ /* 0x000fc60000201400 */
[C---:B------:R-:W-:Y:S01]  /*1080*/  FADD R16, R14.reuse, 1 ;  /* 0x3f8000000e107421 */ /* 0x040fe20000000000 */
[----:B------:R-:W-:Y:S01]  /*1090*/  FADD R21, R14, -1 ;  /* 0xbf8000000e157421 */ /* 0x000fe20000000000 */
[----:B------:R-:W-:-:S03]  /*10a0*/  FFMA R19, R15, 1.1920928955078125e-07, R18 ;  /* 0x340000000f137823 */ /* 0x000fc60000000012 */
[----:B------:R-:W-:Y:S01]  /*10b0*/  FADD R17, R21, R21 ;  /* 0x0000001515117221 */ /* 0x000fe20000000000 */
[----:B------:R-:W0:Y:S03]  /*10c0*/  MUFU.RCP R16, R16 ;  /* 0x0000001000107308 */ /* 0x000e260000001000 */
        /* <DEDUP_REMOVED lines=17> */
[----:B------:R-:W-:-:S03]  /*11e0*/  MOV R18, 0x391fcb8e ;  /* 0x391fcb8e00127802 */ /* 0x000fc60000000f00 */
[----:B------:R-:W-:-:S04]  /*11f0*/  FFMA R16, R14, R17, R16 ;  /* 0x000000110e107223 */ /* 0x000fc80000000010 */
[----:B------:R-:W-:-:S04]  /*1200*/  FADD R17, R15, R16 ;  /* 0x000000100f117221 */ /* 0x000fc80000000000 */
[----:B------:R-:W-:Y:S01]  /*1210*/  FMUL R14, R17, 2 ;  /* 0x40000000110e7820 */ /* 0x000fe20000400000 */
[----:B------:R-:W-:-:S03]  /*1220*/  FADD R15, -R15, R17 ;  /* 0x000000110f0f7221 */ /* 0x000fc60000000100 */
[----:B------:R-:W0:Y:S01]  /*1230*/  FRND R19, R14 ;  /* 0x0000000e00137307 */ /* 0x000e220000201000 */
[----:B------:R-:W-:Y:S01]  /*1240*/  FADD R16, R16, -R15 ;  /* 0x8000000f10107221 */ /* 0x000fe20000000000 */
[----:B------:R-:W-:Y:S01]  /*1250*/  FFMA R17, R17, 2, -R14 ;  /* 0x4000000011117823 */ /* 0x000fe2000000080e */
[C---:B------:R-:W-:Y:S02]  /*1260*/  FSETP.GT.AND P2, PT, |R14|.reuse, 152, PT ;  /* 0x431800000e00780b */ /* 0x040fe40003f44200 */
[----:B------:R-:W-:Y:S01]  /*1270*/  FSETP.GEU.AND P3, PT, R14, RZ, PT ;  /* 0x000000ff0e00720b */ /* 0x000fe20003f6e000 */
        /* <DEDUP_REMOVED lines=8> */
[----:B------:R-:W-:Y:S01]  /*1300*/  FFMA R18, R15, R16, 0.24022644758224487305 ;  /* 0x3e75fdec0f127423 */ /* 0x000fe20000000010 */
[----:B------:R-:W-:Y:S02]  /*1310*/  SEL R16, RZ, 0x83000000, P0 ;  /* 0x83000000ff107807 */ /* 0x000fe40000000000 */
[----:B------:R-:W-:Y:S01]  /*1320*/  FSETP.NEU.AND P0, PT, |R13|, +INF , PT ;  /* 0x7f8000000d00780b */ /* 0x000fe20003f0d200 */
[----:B------:R-:W-:Y:S01]  /*1330*/  FFMA R18, R15, R18, 0.69314718246459960938 ;  /* 0x3f3172180f127423 */ /* 0x000fe20000000012 */
[----:B-1----:R-:W-:Y:S02]  /*1340*/  LEA R17, R17, -R16, 0x17 ;  /* 0x8000001011117211 */ /* 0x002fe400078eb8ff */
[----:B------:R-:W-:Y:S01]  /*1350*/  IADD3 R16, PT, PT, R16, 0x7f000000, RZ ;  /* 0x7f00000010107810 */ /* 0x000fe20007ffe0ff */
[----:B------:R-:W-:Y:S01]  /*1360*/  FFMA R19, R15, R18, 1 ;  /* 0x3f8000000f137423 */ /* 0x000fe20000000012 */
[----:B------:R-:W-:-:S03]  /*1370*/  FSEL R15, RZ, +INF , !P3 ;  /* 0x7f800000ff0f7808 */ /* 0x000fc60005800000 */
[----:B------:R-:W-:-:S04]  /*1380*/  FMUL R16, R16, R19 ;  /* 0x0000001310107220 */ /* 0x000fc80000400000 */
[----:B------:R-:W-:Y:S01]  /*1390*/  @!P2 FMUL R15, R17, R16 ;  /* 0x00000010110fa220 */ /* 0x000fe20000400000 */
[----:B------:R-:W-:Y:S06]  /*13a0*/  @P0 BRA P4, `(.L_x_13) ;  /* 0x0000000000100947 */ /* 0x000fec0002000000 */
[----:B------:R-:W-:-:S05]  /*13b0*/  FADD R13, R13, R13 ;  /* 0x0000000d0d0d7221 */ /* 0x000fca0000000000 */
[----:B------:R-:W-:Y:S01]  /*13c0*/  LOP3.LUT R15, R13, 0x7fffffff, RZ, 0xc0, !PT ;  /* 0x7fffffff0d0f7812 */ /* 0x000fe200078ec0ff */
[----:B------:R-:W-:Y:S06]  /*13d0*/  BRA `(.L_x_13) ;  /* 0x0000000000047947 */ /* 0x000fec0003800000 */
.L_x_14:
[----:B------:R-:W-:-:S07]  /*13e0*/  FADD R15, R13, 2 ;  /* 0x400000000d0f7421 */ /* 0x000fce0000000000 */
.L_x_13:
[----:B------:R-:W-:Y:S05]  /*13f0*/  BSYNC.RECONVERGENT B0 ;  /* 0x0000000000007941 */ /* 0x000fea0003800200 */
.L_x_12:
[----:B------:R-:W-:Y:S01]  /*1400*/  FADD R12, R12, R15 ;  /* 0x0000000f0c0c7221 */ /* 0x000fe20000000000 */
[----:B------:R-:W-:Y:S01]  /*1410*/  LEA R10, R11, R10, 0x1 ;  /* 0x0000000a0b0a7211 */ /* 0x000fe200078e08ff */
[----:B------:R-:W-:Y:S06]  /*1420*/  @P1 BRA `(.L_x_15) ;  /* 0xfffffff400941947 */ /* 0x000fec000383ffff */
.L_x_9:
[----:B------:R-:W-:-:S04]  /*1430*/  LOP3.LUT R0, R11, 0x1, RZ, 0xc0, !PT ;  /* 0x000000010b007812 */ /* 0x000fc800078ec0ff */
[----:B------:R-:W-:-:S13]  /*1440*/  ISETP.NE.U32.AND P0, PT, R0, 0x1, PT ;  /* 0x000000010000780c */ /* 0x000fda0003f05070 */
[----:B------:R-:W-:Y:S05]  /*1450*/  @P0 BRA `(.L_x_8) ;  /* 0x0000000400380947 */ /* 0x000fea0003800000 */
[----:B------:R-:W0:Y:S01]  /*1460*/  LDC.64 R6, c[0x0][0x380] ;  /* 0x0000e000ff067b82 */ /* 0x000e220000000a00 */
[----:B------:R-:W-:-:S04]  /*1470*/  IMAD R11, R2, R11, R4 ;  /* 0x0000000b020b7224 */ /* 0x000fc800078e0204 */
[----:B0-----:R-:W-:-:S05]  /*1480*/  IMAD.WIDE R6, R11, 0x4, R6 ;  /* 0x000000040b067825 */ /* 0x001fca00078e0206 */
[----:B------:R-:W2:Y:S01]  /*1490*/  LDG.E R0, desc[UR6][R6.64] ;  /* 0x0000000606007981 */ /* 0x000ea2000c1e1900 */
[----:B------:R-:W-:Y:S01]  /*14a0*/  BSSY.RECONVERGENT B0, `(.L_x_16) ;  /* 0x0000048000007945 */ /* 0x000fe20003800200 */
[----:B------:R-:W-:Y:S02]  /*14b0*/  HFMA2 R11, -RZ, RZ, 1.875, 0 ;  /* 0x3f800000ff0b7431 */ /* 0x000fe400000001ff */
[----:B--2---:R-:W-:-:S05]  /*14c0*/  FADD R0, R0, -R5 ;  /* 0x8000000500007221 */ /* 0x004fca0000000000 */
[----:B------:R-:W-:-:S13]  /*14d0*/  FSETP.NEU.AND P0, PT, R0, 1, PT ;  /* 0x3f8000000000780b */ /* 0x000fda0003f0d000 */
[----:B------:R-:W-:Y:S05]  /*14e0*/  @!P0 BRA `(.L_x_17) ;  /* 0x00000004000c8947 */ /* 0x000fea0003800000 */
[----:B------:R-:W-:-:S13]  /*14f0*/  FSETP.NAN.AND P0, PT, |R0|, |R0|, PT ;  /* 0x400000000000720b */ /* 0x000fda0003f08200 */
[----:B------:R-:W-:Y:S05]  /*1500*/  @P0 BRA `(.L_x_18) ;  /* 0x0000000400000947 */ /* 0x000fea0003800000 */
[C---:B------:R-:W-:Y:S01]  /*1510*/  FMUL R7, |R0|.reuse, 16777216 ;  /* 0x4b80000000077820 */ /* 0x040fe20000400200 */
[C---:B------:R-:W-:Y:S02]  /*1520*/  FSETP.GEU.AND P0, PT, |R0|.reuse, 1.175494350822287508e-38, PT ;  /* 0x008000000000780b */ /* 0x040fe40003f0e200 */
[----:B------:R-:W-:Y:S02]  /*1530*/  MOV R14, 0x3a2c32e4 ;  /* 0x3a2c32e4000e7802 */ /* 0x000fe40000000f00 */
[----:B------:R-:W-:Y:S02]  /*1540*/  FSEL R7, R7, |R0|, !P0 ;  /* 0x4000000007077208 */ /* 0x000fe40004000000 */
[----:B------:R-:W-:Y:S02]  /*1550*/  FSETP.NEU.AND P3, PT, R0, RZ, PT ;  /* 0x000000ff0000720b */ /* 0x000fe40003f6d000 */
[----:B------:R-:W-:-:S04]  /*1560*/  IADD3 R2, PT, PT, R7, -0x3f3504f3, RZ ;  /* 0xc0cafb0d07027810 */ /* 0x000fc80007ffe0ff */
[----:B------:R-:W-:-:S04]  /*1570*/  LOP3.LUT R2, R2, 0xff800000, RZ, 0xc0, !PT ;  /* 0xff80000002027812 */ /* 0x000fc800078ec0ff */
[-C--:B------:R-:W-:Y:S02]  /*1580*/  IADD3 R7, PT, PT, R7, -R2.reuse, RZ ;  /* 0x8000000207077210 */ /* 0x080fe40007ffe0ff */
[----:B------:R-:W-:-:S03]  /*1590*/  I2FP.F32.S32 R2, R2 ;  /* 0x0000000200027245 */ /* 0x000fc60000201400 */
[C---:B------:R-:W-:Y:S01]  /*15a0*/  FADD R8, R7.reuse, 1 ;  /* 0x3f80000007087421 */ /* 0x040fe20000000000 */
[----:B------:R-:W-:Y:S01]  /*15b0*/  FADD R6, R7, -1 ;  /* 0xbf80000007067421 */ /* 0x000fe20000000000 */
[----:B------:R-:W-:-:S03]  /*15c0*/  FSEL R7, RZ, -24, P0 ;  /* 0xc1c00000ff077808 */ /* 0x000fc60000000000 */
[----:B------:R-:W-:Y:S01]  /*15d0*/  FADD R11, R6, R6 ;  /* 0x00000006060b7221 */ /* 0x000fe20000000000 */
[----:B------:R-:W0:Y:S01]  /*15e0*/  MUFU.RCP R8, R8 ;  /* 0x0000000800087308 */ /* 0x000e220000001000 */
[----:B------:R-:W-:Y:S02]  /*15f0*/  FFMA R7, R2, 1.1920928955078125e-07, R7 ;  /* 0x3400000002077823 */ /* 0x000fe40000000007 */
        /* <DEDUP_REMOVED lines=16> */
[----:B------:R-:W-:-:S04]  /*1700*/  FFMA R6, R13, R6, R8 ;  /* 0x000000060d067223 */ /* 0x000fc80000000008 */
[----:B------:R-:W-:-:S04]  /*1710*/  FFMA R11, R10, R11, R6 ;  /* 0x0000000b0a0b7223 */ /* 0x000fc80000000006 */
[----:B------:R-:W-:-:S04]  /*1720*/  FADD R7, R2, R11 ;  /* 0x0000000b02077221 */ /* 0x000fc80000000000 */
[----:B------:R-:W-:Y:S01]  /*1730*/  FMUL R6, R7, 2 ;  /* 0x4000000007067820 */ /* 0x000fe20000400000 */
[----:B------:R-:W-:-:S03]  /*1740*/  FADD R2, -R2, R7 ;  /* 0x0000000702027221 */ /* 0x000fc60000000100 */
[----:B------:R-:W0:Y:S01]  /*1750*/  FRND R13, R6 ;  /* 0x00000006000d7307 */ /* 0x000e220000201000 */
[----:B------:R-:W-:Y:S01]  /*1760*/  FADD R2, R11, -R2 ;  /* 0x800000020b027221 */ /* 0x000fe20000000000 */
[----:B------:R-:W-:Y:S01]  /*1770*/  FFMA R7, R7, 2, -R6 ;  /* 0x4000000007077823 */ /* 0x000fe20000000806 */
[----:B------:R-:W-:Y:S01]  /*1780*/  HFMA2 R11, -RZ, RZ, 0.64013671875, -15.109375 ;  /* 0x391fcb8eff0b7431 */ /* 0x000fe200000001ff */
[----:B------:R-:W-:Y:S02]  /*1790*/  FSETP.GT.AND P1, PT, |R6|, 152, PT ;  /* 0x431800000600780b */ /* 0x000fe40003f24200 */
[----:B------:R-:W-:Y:S01]  /*17a0*/  FFMA R7, R2, 2, R7 ;  /* 0x4000000002077823 */ /* 0x000fe20000000007 */
[C---:B------:R-:W-:Y:S01]  /*17b0*/  FSETP.GEU.AND P2, PT, R6.reuse, RZ, PT ;  /* 0x000000ff0600720b */ /* 0x040fe20003f4e000 */
        /* <DEDUP_REMOVED lines=21> */
.L_x_18:
[----:B------:R-:W-:-:S07]  /*1910*/  FADD R11, R0, 2 ;  /* 0x40000000000b7421 */ /* 0x000fce0000000000 */
.L_x_17:
[----:B------:R-:W-:Y:S05]  /*1920*/  BSYNC.RECONVERGENT B0 ;  /* 0x0000000000007941 */ /* 0x000fea0003800200 */
.L_x_16:
[----:B------:R-:W-:-:S07]  /*1930*/  FADD R12, R12, R11 ;  /* 0x0000000b0c0c7221 */ /* 0x000fce0000000000 */
.L_x_8:
[----:B------:R-:W0:Y:S01]  /*1940*/  MUFU.RCP R0, R3 ;  /* 0x0000000300007308 */ /* 0x000e220000001000 */
[----:B------:R-:W1:Y:S01]  /*1950*/  LDC R2, c[0x0][0x390] ;  /* 0x0000e400ff027b82 */ /* 0x000e620000000800 */
[----:B------:R-:W-:Y:S06]  /*1960*/  BSSY.RECONVERGENT B2, `(.L_x_19) ;  /* 0x000000c000027945 */ /* 0x000fec0003800200 */
[----:B------:R-:W2:Y:S01]  /*1970*/  FCHK P0, R12, R3 ;  /* 0x000000030c007302 */ /* 0x000ea20000000000 */
[----:B0-----:R-:W-:-:S04]  /*1980*/  FFMA R7, -R3, R0, 1 ;  /* 0x3f80000003077423 */ /* 0x001fc80000000100 */
[----:B------:R-:W-:-:S04]  /*1990*/  FFMA R0, R0, R7, R0 ;  /* 0x0000000700007223 */ /* 0x000fc80000000000 */
[----:B------:R-:W-:Y:S01]  /*19a0*/  FFMA R7, R0, R12, RZ ;  /* 0x0000000c00077223 */ /* 0x000fe200000000ff */
[----:B-1----:R-:W-:-:S03]  /*19b0*/  ISETP.GE.AND P2, PT, R2, 0x1, PT ;  /* 0x000000010200780c */ /* 0x002fc60003f46270 */
[----:B------:R-:W-:-:S04]  /*19c0*/  FFMA R2, -R3, R7, R12 ;  /* 0x0000000703027223 */ /* 0x000fc8000000010c */
[----:B------:R-:W-:Y:S01]  /*19d0*/  FFMA R0, R0, R2, R7 ;  /* 0x0000000200007223 */ /* 0x000fe20000000007 */
[----:B--2---:R-:W-:Y:S06]  /*19e0*/  @!P0 BRA `(.L_x_20) ;  /* 0x00000000000c8947 */ /* 0x004fec0003800000 */
[----:B------:R-:W-:Y:S02]  /*19f0*/  MOV R0, R12 ;  /* 0x0000000c00007202 */ /* 0x000fe40000000f00 */
[----:B------:R-:W-:-:S07]  /*1a00*/  MOV R2, 0x1a20 ;  /* 0x00001a2000027802 */ /* 0x000fce0000000f00 */
[----:B------:R-:W-:Y:S05]  /*1a10*/  CALL.REL.NOINC `($__internal_1_$__cuda_sm3x_div_rn_noftz_f32_slowpath) ;  /* 0x0000002000507944 */ /* 0x000fea0003c00000 */
.L_x_20:
[----:B------:R-:W-:Y:S05]  /*1a20*/  BSYNC.RECONVERGENT B2 ;  /* 0x0000000000027941 */ /* 0x000fea0003800200 */
.L_x_19:
[----:B------:R-:W-:Y:S01]  /*1a30*/  IADD3 R2, PT, PT, R0, -0xd000000, RZ ;  /* 0xf300000000027810 */ /* 0x000fe20007ffe0ff */
[----:B------:R0:W1:Y:S01]  /*1a40*/  MUFU.RSQ R7, R0 ;  /* 0x0000000000077308 */ /* 0x0000620000001400 */
[----:B------:R-:W-:Y:S02]  /*1a50*/  BSSY.RECONVERGENT B0, `(.L_x_21) ;  /* 0x000000b000007945 */ /* 0x000fe40003800200 */
[----:B------:R-:W-:-:S13]  /*1a60*/  ISETP.GT.U32.AND P0, PT, R2, 0x727fffff, PT ;  /* 0x727fffff0200780c */ /* 0x000fda0003f04070 */
[----:B0-----:R-:W-:Y:S05]  /*1a70*/  @!P0 BRA `(.L_x_22) ;  /* 0x0000000000108947 */ /* 0x001fea0003800000 */
[----:B------:R-:W-:-:S07]  /*1a80*/  MOV R10, 0x1aa0 ;  /* 0x00001aa0000a7802 */ /* 0x000fce0000000f00 */
[----:B-1----:R-:W-:Y:S05]  /*1a90*/  CALL.REL.NOINC `($__internal_0_$__cuda_sm20_sqrt_rn_f32_slowpath) ;  /* 0x0000001c00d47944 */ /* 0x002fea0003c00000 */
[----:B------:R-:W-:Y:S01]  /*1aa0*/  MOV R3, R0 ;  /* 0x0000000000037202 */ /* 0x000fe20000000f00 */
[----:B------:R-:W-:Y:S06]  /*1ab0*/  BRA `(.L_x_23) ;  /* 0x0000000000107947 */ /* 0x000fec0003800000 */
.L_x_22:
[C---:B-1----:R-:W-:Y:S01]  /*1ac0*/  FMUL.FTZ R3, R7.reuse, R0 ;  /* 0x0000000007037220 */ /* 0x042fe20000410000 */
[----:B------:R-:W-:-:S03]  /*1ad0*/  FMUL.FTZ R2, R7, 0.5 ;  /* 0x3f00000007027820 */ /* 0x000fc60000410000 */
[----:B------:R-:W-:-:S04]  /*1ae0*/  FFMA R0, -R3, R3, R0 ;  /* 0x0000000303007223 */ /* 0x000fc80000000100 */
[----:B------:R-:W-:-:S07]  /*1af0*/  FFMA R3, R0, R2, R3 ;  /* 0x0000000200037223 */ /* 0x000fce0000000003 */
.L_x_23:
[----:B------:R-:W-:Y:S05]  /*1b00*/  BSYNC.RECONVERGENT B0 ;  /* 0x0000000000007941 */ /* 0x000fea0003800200 */
.L_x_21:
[----:B------:R-:W-:Y:S05]  /*1b10*/  @!P2 EXIT ;  /* 0x000000000000a94d */ /* 0x000fea0003800000 */
[----:B------:R-:W0:Y:S01]  /*1b20*/  LDCU UR5, c[0x0][0x390] ;  /* 0x00007200ff0577ac */ /* 0x000e220008000800 */
[----:B------:R-:W-:Y:S01]  /*1b30*/  HFMA2 R7, -RZ, RZ, 0, 0 ;  /* 0x00000000ff077431 */ /* 0x000fe200000001ff */
[----:B0-----:R-:W-:-:S04]  /*1b40*/  MOV R0, UR5 ;  /* 0x0000000500007c02 */ /* 0x001fc80008000f00 */
[C---:B------:R-:W-:Y:S02]  /*1b50*/  IADD3 R2, PT, PT, R0.reuse, -0x1, RZ ;  /* 0xffffffff00027810 */ /* 0x040fe40007ffe0ff */
[----:B------:R-:W-:Y:S02]  /*1b60*/  LOP3.LUT R6, R0, 0x7, RZ, 0xc0, !PT ;  /* 0x0000000700067812 */ /* 0x000fe400078ec0ff */
[----:B------:R-:W-:-:S13]  /*1b70*/  ISETP.GE.U32.AND P0, PT, R2, 0x7, PT ;  /* 0x000000070200780c */ /* 0x000fda0003f06070 */
[----:B------:R-:W-:Y:S05]  /*1b80*/  @!P0 BRA `(.L_x_24) ;  /* 0x0000000c00c08947 */ /* 0x000fea0003800000 */
[----:B------:R-:W0:Y:S01]  /*1b90*/  LDC R8, c[0x0][0x390] ;  /* 0x0000e400ff087b82 */ /* 0x000e220000000800 */
[C---:B------:R-:W-:Y:S01]  /*1ba0*/  LOP3.LUT R7, R0.reuse, 0x7ffffff8, RZ, 0xc0, !PT ;  /* 0x7ffffff800077812 */ /* 0x040fe200078ec0ff */
[C-C-:B------:R-:W-:Y:S01]  /*1bb0*/  IMAD R10, R0.reuse, 0x7, R4.reuse ;  /* 0x00000007000a7824 */ /* 0x140fe200078e0204 */
[C---:B------:R-:W-:Y:S01]  /*1bc0*/  IADD3 R9, PT, PT, R0.reuse, UR4, R9 ;  /* 0x0000000400097c10 */ /* 0x040fe2000fffe009 */
[C-C-:B------:R-:W-:Y:S01]  /*1bd0*/  IMAD R11, R0.reuse, 0x6, R4.reuse ;  /* 0x00000006000b7824 */ /* 0x140fe200078e0204 */
[CC--:B------:R-:W-:Y:S01]  /*1be0*/  LEA R19, R0.reuse, R4.reuse, 0x2 ;  /* 0x0000000400137211 */ /* 0x0c0fe200078e10ff */
[C-C-:B------:R-:W-:Y:S01]  /*1bf0*/  IMAD R17, R0.reuse, 0x5, R4.reuse ;  /* 0x0000000500117824 */ /* 0x140fe200078e0204 */
[CC--:B------:R-:W-:Y:S01]  /*1c00*/  LEA R23, R0.reuse, R4.reuse, 0x1 ;  /* 0x0000000400177211 */ /* 0x0c0fe200078e08ff */
[----:B------:R-:W1:Y:S01]  /*1c10*/  LDC.64 R14, c[0x0][0x380] ;  /* 0x0000e000ff0e7b82 */ /* 0x000e620000000a00 */
[----:B------:R-:W-:Y:S01]  /*1c20*/  IMAD R21, R0, 0x3, R4 ;  /* 0x0000000300157824 */ /* 0x000fe200078e0204 */
[----:B------:R-:W-:Y:S01]  /*1c30*/  MOV R25, R4 ;  /* 0x0000000400197202 */ /* 0x000fe20000000f00 */
[----:B------:R-:W2:Y:S01]  /*1c40*/  LDCU.64 UR8, c[0x0][0x388] ;  /* 0x00007100ff0877ac */ /* 0x000ea20008000a00 */
[----:B------:R-:W-:-:S04]  /*1c50*/  IADD3 R16, PT, PT, -R7, RZ, RZ ;  /* 0x000000ff07107210 */ /* 0x000fc80007ffe1ff */
[----:B------:R-:W3:Y:S03]  /*1c60*/  LDC.64 R12, c[0x0][0x388] ;  /* 0x0000e200ff0c7b82 */ /* 0x000ee60000000a00 */
.L_x_64:
[----:B------:R-:W-:Y:S01]  /*1c70*/  FSETP.NEU.AND P0, PT, R3, RZ, PT ;  /* 0x000000ff0300720b */ /* 0x000fe20003f0d000 */
[----:B------:R-:W-:-:S12]  /*1c80*/  BSSY.RECONVERGENT B2, `(.L_x_25) ;  /* 0x0000019000027945 */ /* 0x000fd80003800200 */
[----:B----4-:R-:W4:Y:S02]  /*1c90*/  @!P0 LDC.64 R28, c[0x0][0x388] ;  /* 0x0000e200ff1c8b82 */ /* 0x010f240000000a00 */
[----:B--2-4-:R-:W-:-:S05]  /*1ca0*/  @!P0 IMAD.WIDE R26, R25, 0x4, R28 ;  /* 0x00000004191a8825 */ /* 0x014fca00078e021c */
[----:B------:R4:W-:Y:S01]  /*1cb0*/  @!P0 STG.E desc[UR6][R26.64], RZ ;  /* 0x000000ff1a008986 */ /* 0x0009e2000c101906 */
[----:B------:R-:W-:Y:S05]  /*1cc0*/  @!P0 BRA `(.L_x_26) ;  /* 0x0000000000508947 */ /* 0x000fea0003800000 */
[----:B-1--4-:R-:W-:-:S05]  /*1cd0*/  IMAD.WIDE R26, R25, 0x4, R14 ;  /* 0x00000004191a7825 */ /* 0x012fca00078e020e */
[----:B------:R-:W4:Y:S01]  /*1ce0*/  LDG.E R0, desc[UR6][R26.64] ;  /* 0x000000061a007981 */ /* 0x000f22000c1e1900 */
[----:B------:R-:W1:Y:S01]  /*1cf0*/  MUFU.RCP R2, R3 ;  /* 0x0000000300027308 */ /* 0x000e620000001000 */
[----:B------:R-:W-:Y:S01]  /*1d00*/  BSSY.RECONVERGENT B3, `(.L_x_27) ;  /* 0x000000c000037945 */ /* 0x000fe20003800200 */
[----:B-1----:R-:W-:-:S04]  /*1d10*/  FFMA R29, R2, -R3, 1 ;  /* 0x3f800000021d7423 */ /* 0x002fc80000000803 */
[----:B------:R-:W-:Y:S01]  /*1d20*/  FFMA R29, R2, R29, R2 ;  /* 0x0000001d021d7223 */ /* 0x000fe20000000002 */
[----:B----4-:R-:W-:-:S04]  /*1d30*/  FADD R0, R0, -R5 ;  /* 0x8000000500007221 */ /* 0x010fc80000000000 */
[----:B------:R-:W1:Y:S01]  /*1d40*/  FCHK P0, R0, R3 ;  /* 0x0000000300007302 */ /* 0x000e620000000000 */
[----:B------:R-:W-:-:S04]  /*1d50*/  FFMA R2, R0, R29, RZ ;  /* 0x0000001d00027223 */ /* 0x000fc800000000ff */
[----:B------:R-:W-:-:S04]  /*1d60*/  FFMA R18, R2, -R3, R0 ;  /* 0x8000000302127223 */ /* 0x000fc80000000000 */
[----:B------:R-:W-:Y:S01]  /*1d70*/  FFMA R2, R29, R18, R2 ;  /* 0x000000121d027223 */ /* 0x000fe20000000002 */
[----:B-1----:R-:W-:Y:S06]  /*1d80*/  @!P0 BRA `(.L_x_28) ;  /* 0x00000000000c8947 */ /* 0x002fec0003800000 */
[----:B------:R-:W-:-:S07]  /*1d90*/  MOV R2, 0x1db0 ;  /* 0x00001db000027802 */ /* 0x000fce0000000f00 */
[----:B0-23--:R-:W-:Y:S05]  /*1da0*/  CALL.REL.NOINC `($__internal_1_$__cuda_sm3x_div_rn_noftz_f32_slowpath) ;  /* 0x0000001c006c7944 */ /* 0x00dfea0003c00000 */
[----:B------:R-:W-:-:S07]  /*1db0*/  MOV R2, R0 ;  /* 0x0000000000027202 */ /* 0x000fce0000000f00 */
.L_x_28:
[----:B--2---:R-:W-:Y:S05]  /*1dc0*/  BSYNC.RECONVERGENT B3 ;  /* 0x0000000000037941 */ /* 0x004fea0003800200 */
.L_x_27:
[----:B------:R-:W-:Y:S02]  /*1dd0*/  MOV R28, UR8 ;  /* 0x00000008001c7c02 */ /* 0x000fe40008000f00 */
[----:B------:R-:W-:-:S03]  /*1de0*/  MOV R29, UR9 ;  /* 0x00000009001d7c02 */ /* 0x000fc60008000f00 */
[----:B------:R-:W-:-:S05]  /*1df0*/  IMAD.WIDE R26, R25, 0x4, R28 ;  /* 0x00000004191a7825 */ /* 0x000fca00078e021c */
[----:B------:R1:W-:Y:S02]  /*1e00*/  STG.E desc[UR6][R26.64], R2 ;  /* 0x000000021a007986 */ /* 0x0003e4000c101906 */
.L_x_26:
[----:B--2---:R-:W-:Y:S05]  /*1e10*/  BSYNC.RECONVERGENT B2 ;  /* 0x0000000000027941 */ /* 0x004fea0003800200 */
.L_x_25:
[----:B------:R-:W-:Y:S01]  /*1e20*/  FSETP.NEU.AND P0, PT, R3, RZ, PT ;  /* 0x000000ff0300720b */ /* 0x000fe20003f0d000 */
[----:B------:R-:W-:-:S12]  /*1e30*/  BSSY.RECONVERGENT B2, `(.L_x_29) ;  /* 0x0000019000027945 */ /* 0x000fd80003800200 */
[----:B------:R-:W-:Y:S05]  /*1e40*/  @!P0 BRA `(.L_x_30) ;  /* 0x0000000000548947 */ /* 0x000fea0003800000 */
[----:B-1--4-:R-:W-:-:S06]  /*1e50*/  IMAD.WIDE R26, R9, 0x4, R14 ;  /* 0x00000004091a7825 */ /* 0x012fcc00078e020e */
[----:B------:R-:W2:Y:S01]  /*1e60*/  LDG.E R26, desc[UR6][R26.64] ;  /* 0x000000061a1a7981 */ /* 0x000ea2000c1e1900 */
[----:B------:R-:W1:Y:S01]  /*1e70*/  MUFU.RCP R0, R3 ;  /* 0x0000000300007308 */ /* 0x000e620000001000 */
[----:B------:R-:W-:Y:S01]  /*1e80*/  BSSY.RECONVERGENT B3, `(.L_x_31) ;  /* 0x000000c000037945 */ /* 0x000fe20003800200 */
[----:B-1----:R-:W-:-:S04]  /*1e90*/  FFMA R29, R0, -R3, 1 ;  /* 0x3f800000001d7423 */ /* 0x002fc80000000803 */
[----:B------:R-:W-:Y:S01]  /*1ea0*/  FFMA R0, R0, R29, R0 ;  /* 0x0000001d00007223 */ /* 0x000fe20000000000 */
[----:B--2---:R-:W-:-:S04]  /*1eb0*/  FADD R18, R26, -R5 ;  /* 0x800000051a127221 */ /* 0x004fc80000000000 */
[----:B------:R-:W1:Y:S01]  /*1ec0*/  FCHK P0, R18, R3 ;  /* 0x0000000312007302 */ /* 0x000e620000000000 */
[----:B------:R-:W-:-:S04]  /*1ed0*/  FFMA R2, R0, R18, RZ ;  /* 0x0000001200027223 */ /* 0x000fc800000000ff */
[----:B------:R-:W-:-:S04]  /*1ee0*/  FFMA R29, R2, -R3, R18 ;  /* 0x80000003021d7223 */ /* 0x000fc80000000012 */
[----:B------:R-:W-:Y:S01]  /*1ef0*/  FFMA R0, R0, R29, R2 ;  /* 0x0000001d00007223 */ /* 0x000fe20000000002 */
[----:B-1----:R-:W-:Y:S06]  /*1f00*/  @!P0 BRA `(.L_x_32) ;  /* 0x00000000000c8947 */ /* 0x002fec0003800000 */
[----:B------:R-:W-:Y:S02]  /*1f10*/  MOV R0, R18 ;  /* 0x0000001200007202 */ /* 0x000fe40000000f00 */
[----:B------:R-:W-:-:S07]  /*1f20*/  MOV R2, 0x1f40 ;  /* 0x00001f4000027802 */ /* 0x000fce0000000f00 */
[----:B0--3--:R-:W-:Y:S05]  /*1f30*/  CALL.REL.NOINC `($__internal_1_$__cuda_sm3x_div_rn_noftz_f32_slowpath) ;  /* 0x0000001c00087944 */ /* 0x009fea0003c00000 */
.L_x_32:
[----:B------:R-:W-:Y:S05]  /*1f40*/  BSYNC.RECONVERGENT B3 ;  /* 0x0000000000037941 */ /* 0x000fea0003800200 */
.L_x_31:
[----:B------:R-:W-:Y:S02]  /*1f50*/  MOV R28, UR8 ;  /* 0x00000008001c7c02 */ /* 0x000fe40008000f00 */
[----:B------:R-:W-:-:S03]  /*1f60*/  MOV R29, UR9 ;  /* 0x00000009001d7c02 */ /* 0x000fc60008000f00 */
[----:B------:R-:W-:-:S05]  /*1f70*/  IMAD.WIDE R26, R9, 0x4, R28 ;  /* 0x00000004091a7825 */ /* 0x000fca00078e021c */
[----:B------:R1:W-:Y:S01]  /*1f80*/  STG.E desc[UR6][R26.64], R0 ;  /* 0x000000001a007986 */ /* 0x0003e2000c101906 */
[----:B------:R-:W-:Y:S05]  /*1f90*/  BRA `(.L_x_33) ;  /* 0x0000000000087947 */ /* 0x000fea0003800000 */
.L_x_30:
[----:B-1--4-:R-:W-:-:S05]  /*1fa0*/  IMAD.WIDE R26, R9, 0x4, R28 ;  /* 0x00000004091a7825 */ /* 0x012fca00078e021c */
[----:B------:R2:W-:Y:S02]  /*1fb0*/  STG.E desc[UR6][R26.64], RZ ;  /* 0x000000ff1a007986 */ /* 0x0005e4000c101906 */
.L_x_33:
[----:B------:R-:W-:Y:S05]  /*1fc0*/  BSYNC.RECONVERGENT B2 ;  /* 0x0000000000027941 */ /* 0x000fea0003800200 */
.L_x_29:
[----:B------:R-:W-:Y:S01]  /*1fd0*/  FSETP.NEU.AND P0, PT, R3, RZ, PT ;  /* 0x000000ff0300720b */ /* 0x000fe20003f0d000 */
[----:B------:R-:W-:-:S12]  /*1fe0*/  BSSY.RECONVERGENT B2, `(.L_x_34) ;  /* 0x0000019000027945 */ /* 0x000fd80003800200 */
[----:B------:R-:W-:Y:S05]  /*1ff0*/  @!P0 BRA `(.L_x_35) ;  /* 0x0000000000548947 */ /* 0x000fea0003800000 */
[----:B-12---:R-:W-:-:S06]  /*2000*/  IMAD.WIDE R26, R23, 0x4, R14 ;  /* 0x00000004171a7825 */ /* 0x006fcc00078e020e */
        /* <DEDUP_REMOVED lines=14> */
.L_x_37:
[----:B------:R-:W-:Y:S05]  /*20f0*/  BSYNC.RECONVERGENT B3 ;  /* 0x0000000000037941 */ /* 0x000fea0003800200 */
.L_x_36:
[----:B------:R-:W-:Y:S02]  /*2100*/  MOV R28, UR8 ;  /* 0x00000008001c7c02 */ /* 0x000fe40008000f00 */
[----:B------:R-:W-:-:S03]  /*2110*/  MOV R29, UR9 ;  /* 0x00000009001d7c02 */ /* 0x000fc60008000f00 */
[----:B------:R-:W-:-:S05]  /*2120*/  IMAD.WIDE R26, R23, 0x4, R28 ;  /* 0x00000004171a7825 */ /* 0x000fca00078e021c */
[----:B------:R1:W-:Y:S01]  /*2130*/  STG.E desc[UR6][R26.64], R0 ;  /* 0x000000001a007986 */ /* 0x0003e2000c101906 */
[----:B------:R-:W-:Y:S05]  /*2140*/  BRA `(.L_x_38) ;  /* 0x0000000000087947 */ /* 0x000fea0003800000 */
.L_x_35:
[----:B-12---:R-:W-:-:S05]  /*2150*/  IMAD.WIDE R26, R23, 0x4, R28 ;  /* 0x00000004171a7825 */ /* 0x006fca00078e021c */
[----:B------:R2:W-:Y:S02]  /*2160*/  STG.E desc[UR6][R26.64], RZ ;  /* 0x000000ff1a007986 */ /* 0x0005e4000c101906 */
.L_x_38:
[----:B------:R-:W-:Y:S05]  /*2170*/  BSYNC.RECONVERGENT B2 ;  /* 0x0000000000027941 */ /* 0x000fea0003800200 */
.L_x_34:
        /* <DEDUP_REMOVED lines=18> */
.L_x_42:
[----:B------:R-:W-:Y:S05]  /*22a0*/  BSYNC.RECONVERGENT B3 ;  /* 0x0000000000037941 */ /* 0x000fea0003800200 */
.L_x_41:
[----:B------:R-:W-:Y:S02]  /*22b0*/  MOV R28, UR8 ;  /* 0x00000008001c7c02 */ /* 0x000fe40008000f00 */
[----:B------:R-:W-:-:S03]  /*22c0*/  MOV R29, UR9 ;  /* 0x00000009001d7c02 */ /* 0x000fc60008000f00 */
[----:B------:R-:W-:-:S05]  /*22d0*/  IMAD.WIDE R26, R21, 0x4, R28 ;  /* 0x00000004151a7825 */ /* 0x000fca00078e021c */
[----:B------:R1:W-:Y:S01]  /*22e0*/  STG.E desc[UR6][R26.64], R0 ;  /* 0x000000001a007986 */ /* 0x0003e2000c101906 */
[----:B------:R-:W-:Y:S05]  /*22f0*/  BRA `(.L_x_43) ;  /* 0x0000000000087947 */ /* 0x000fea0003800000 */
.L_x_40:
[----:B-12---:R-:W-:-:S05]  /*2300*/  IMAD.WIDE R26, R21, 0x4, R28 ;  /* 0x00000004151a7825 */ /* 0x006fca00078e021c */
[----:B------:R2:W-:Y:S02]  /*2310*/  STG.E desc[UR6][R26.64], RZ ;  /* 0x000000ff1a007986 */ /* 0x0005e4000c101906 */
.L_x_43:
[----:B------:R-:W-:Y:S05]  /*2320*/  BSYNC.RECONVERGENT B2 ;  /* 0x0000000000027941 */ /* 0x000fea0003800200 */
.L_x_39:
        /* <DEDUP_REMOVED lines=18> */
.L_x_47:
[----:B------:R-:W-:Y:S05]  /*2450*/  BSYNC.RECONVERGENT B3 ;  /* 0x0000000000037941 */ /* 0x000fea0003800200 */
.L_x_46:
[----:B------:R-:W-:Y:S02]  /*2460*/  MOV R28, UR8 ;  /* 0x00000008001c7c02 */ /* 0x000fe40008000f00 */
[----:B------:R-:W-:-:S03]  /*2470*/  MOV R29, UR9 ;  /* 0x00000009001d7c02 */ /* 0x000fc60008000f00 */
[----:B------:R-:W-:-:S05]  /*2480*/  IMAD.WIDE R26, R19, 0x4, R28 ;  /* 0x00000004131a7825 */ /* 0x000fca00078e021c */
[----:B------:R1:W-:Y:S01]  /*2490*/  STG.E desc[UR6][R26.64], R0 ;  /* 0x000000001a007986 */ /* 0x0003e2000c101906 */
[----:B------:R-:W-:Y:S05]  /*24a0*/  BRA `(.L_x_48) ;  /* 0x0000000000087947 */ /* 0x000fea0003800000 */
.L_x_45:
[----:B-12---:R-:W-:-:S05]  /*24b0*/  IMAD.WIDE R26, R19, 0x4, R28 ;  /* 0x00000004131a7825 */ /* 0x006fca00078e021c */
[----:B------:R2:W-:Y:S02]  /*24c0*/  STG.E desc[UR6][R26.64], RZ ;  /* 0x000000ff1a007986 */ /* 0x0005e4000c101906 */
.L_x_48:
[----:B------:R-:W-:Y:S05]  /*24d0*/  BSYNC.RECONVERGENT B2 ;  /* 0x0000000000027941 */ /* 0x000fea0003800200 */
.L_x_44:
        /* <DEDUP_REMOVED lines=18> */
.L_x_52:
[----:B------:R-:W-:Y:S05]  /*2600*/  BSYNC.RECONVERGENT B3 ;  /* 0x0000000000037941 */ /* 0x000fea0003800200 */
.L_x_51:
[----:B------:R-:W-:Y:S02]  /*2610*/  MOV R28, UR8 ;  /* 0x00000008001c7c02 */ /* 0x000fe40008000f00 */
[----:B------:R-:W-:-:S03]  /*2620*/  MOV R29, UR9 ;  /* 0x00000009001d7c02 */ /* 0x000fc60008000f00 */
[----:B------:R-:W-:-:S05]  /*2630*/  IMAD.WIDE R26, R17, 0x4, R28 ;  /* 0x00000004111a7825 */ /* 0x000fca00078e021c */
[----:B------:R1:W-:Y:S01]  /*2640*/  STG.E desc[UR6][R26.64], R0 ;  /* 0x000000001a007986 */ /* 0x0003e2000c101906 */
[----:B------:R-:W-:Y:S05]  /*2650*/  BRA `(.L_x_53) ;  /* 0x0000000000087947 */ /* 0x000fea0003800000 */
.L_x_50:
[----:B-12---:R-:W-:-:S05]  /*2660*/  IMAD.WIDE R26, R17, 0x4, R28 ;  /* 0x00000004111a7825 */ /* 0x006fca00078e021c */
[----:B------:R2:W-:Y:S02]  /*2670*/  STG.E desc[UR6][R26.64], RZ ;  /* 0x000000ff1a007986 */ /* 0x0005e4000c101906 */
.L_x_53:
[----:B------:R-:W-:Y:S05]  /*2680*/  BSYNC.RECONVERGENT B2 ;  /* 0x0000000000027941 */ /* 0x000fea0003800200 */
.L_x_49:
        /* <DEDUP_REMOVED lines=18> */
.L_x_57:
[----:B------:R-:W-:Y:S05]  /*27b0*/  BSYNC.RECONVERGENT B3 ;  /* 0x0000000000037941 */ /* 0x000fea0003800200 */
.L_x_56:
[----:B------:R-:W-:Y:S02]  /*27c0*/  MOV R28, UR8 ;  /* 0x00000008001c7c02 */ /* 0x000fe40008000f00 */
[----:B------:R-:W-:-:S03]  /*27d0*/  MOV R29, UR9 ;  /* 0x00000009001d7c02 */ /* 0x000fc60008000f00 */
[----:B------:R-:W-:-:S05]  /*27e0*/  IMAD.WIDE R26, R11, 0x4, R28 ;  /* 0x000000040b1a7825 */ /* 0x000fca00078e021c */
[----:B------:R1:W-:Y:S01]  /*27f0*/  STG.E desc[UR6][R26.64], R0 ;  /* 0x000000001a007986 */ /* 0x0003e2000c101906 */
[----:B------:R-:W-:Y:S05]  /*2800*/  BRA `(.L_x_58) ;  /* 0x0000000000087947 */ /* 0x000fea0003800000 */
.L_x_55:
[----:B-12---:R-:W-:-:S05]  /*2810*/  IMAD.WIDE R26, R11, 0x4, R28 ;  /* 0x000000040b1a7825 */ /* 0x006fca00078e021c */
[----:B------:R2:W-:Y:S02]  /*2820*/  STG.E desc[UR6][R26.64], RZ ;  /* 0x000000ff1a007986 */ /* 0x0005e4000c101906 */
.L_x_58:
[----:B------:R-:W-:Y:S05]  /*2830*/  BSYNC.RECONVERGENT B2 ;  /* 0x0000000000027941 */ /* 0x000fea0003800200 */
.L_x_54:
        /* <DEDUP_REMOVED lines=18> */
.L_x_62:
[----:B------:R-:W-:Y:S05]  /*2960*/  BSYNC.RECONVERGENT B3 ;  /* 0x0000000000037941 */ /* 0x000fea0003800200 */
.L_x_61:
[----:B---3--:R-:W-:-:S05]  /*2970*/  IMAD.WIDE R26, R10, 0x4, R12 ;  /* 0x000000040a1a7825 */ /* 0x008fca00078e020c */
[----:B------:R1:W-:Y:S01]  /*2980*/  STG.E desc[UR6][R26.64], R0 ;  /* 0x000000001a007986 */ /* 0x0003e2000c101906 */
[----:B------:R-:W-:Y:S05]  /*2990*/  BRA `(.L_x_63) ;  /* 0x0000000000087947 */ /* 0x000fea0003800000 */
.L_x_60:
[----:B------:R-:W-:-:S05]  /*29a0*/  IMAD.WIDE R28, R10, 0x4, R28 ;  /* 0x000000040a1c7825 */ /* 0x000fca00078e021c */
[----:B------:R4:W-:Y:S02]  /*29b0*/  STG.E desc[UR6][R28.64], RZ ;  /* 0x000000ff1c007986 */ /* 0x0009e4000c101906 */
.L_x_63:
[----:B------:R-:W-:Y:S05]  /*29c0*/  BSYNC.RECONVERGENT B2 ;  /* 0x0000000000027941 */ /* 0x000fea0003800200 */
.L_x_59:
[----:B------:R-:W-:Y:S02]  /*29d0*/  IADD3 R16, PT, PT, R16, 0x8, RZ ;  /* 0x0000000810107810 */ /* 0x000fe40007ffe0ff */
[----:B01----:R-:W-:Y:S02]  /*29e0*/  MOV R0, R8 ;  /* 0x0000000800007202 */ /* 0x003fe40000000f00 */
[----:B------:R-:W-:Y:S02]  /*29f0*/  ISETP.NE.AND P0, PT, R16, RZ, PT ;  /* 0x000000ff1000720c */ /* 0x000fe40003f05270 */
[C---:B------:R-:W-:Y:S02]  /*2a00*/  LEA R10, R0.reuse, R10, 0x3 ;  /* 0x0000000a000a7211 */ /* 0x040fe400078e18ff */
[C---:B------:R-:W-:Y:S02]  /*2a10*/  LEA R11, R0.reuse, R11, 0x3 ;  /* 0x0000000b000b7211 */ /* 0x040fe400078e18ff */
[----:B------:R-:W-:-:S02]  /*2a20*/  LEA R17, R0, R17, 0x3 ;  /* 0x0000001100117211 */ /* 0x000fc400078e18ff */
[C---:B------:R-:W-:Y:S02]  /*2a30*/  LEA R19, R0.reuse, R19, 0x3 ;  /* 0x0000001300137211 */ /* 0x040fe400078e18ff */
[C---:B------:R-:W-:Y:S02]  /*2a40*/  LEA R21, R0.reuse, R21, 0x3 ;  /* 0x0000001500157211 */ /* 0x040fe400078e18ff */
[C---:B------:R-:W-:Y:S02]  /*2a50*/  LEA R23, R0.reuse, R23, 0x3 ;  /* 0x0000001700177211 */ /* 0x040fe400078e18ff */
[C---:B------:R-:W-:Y:S02]  /*2a60*/  LEA R25, R0.reuse, R25, 0x3 ;  /* 0x0000001900197211 */ /* 0x040fe400078e18ff */
[----:B------:R-:W-:Y:S01]  /*2a70*/  LEA R9, R0, R9, 0x3 ;  /* 0x0000000900097211 */ /* 0x000fe200078e18ff */
[----:B------:R-:W-:Y:S06]  /*2a80*/  @P0 BRA `(.L_x_64) ;  /* 0xfffffff000780947 */ /* 0x000fec000383ffff */
.L_x_24:
[----:B------:R-:W-:-:S13]  /*2a90*/  ISETP.NE.AND P0, PT, R6, RZ, PT ;  /* 0x000000ff0600720c */ /* 0x000fda0003f05270 */
[----:B------:R-:W-:Y:S05]  /*2aa0*/  @!P0 EXIT ;  /* 0x000000000000894d */ /* 0x000fea0003800000 */
[----:B------:R-:W-:Y:S02]  /*2ab0*/  ISETP.GE.U32.AND P0, PT, R6, 0x4, PT ;  /* 0x000000040600780c */ /* 0x000fe40003f06070 */
[----:B------:R-:W-:-:S11]  /*2ac0*/  LOP3.LUT R6, R0, 0x3, RZ, 0xc0, !PT ;  /* 0x0000000300067812 */ /* 0x000fd600078ec0ff */
[----:B------:R-:W-:Y:S05]  /*2ad0*/  @!P0 BRA `(.L_x_65) ;  /* 0x00000008001c8947 */ /* 0x000fea0003800000 */
[----:B------:R-:W-:Y:S01]  /*2ae0*/  FSETP.NEU.AND P0, PT, R3, RZ, PT ;  /* 0x000000ff0300720b */ /* 0x000fe20003f0d000 */
[----:B------:R-:W-:-:S12]  /*2af0*/  BSSY.RECONVERGENT B2, `(.L_x_66) ;  /* 0x0000020000027945 */ /* 0x000fd80003800200 */
[----:B------:R-:W-:Y:S05]  /*2b00*/  @!P0 BRA `(.L_x_67) ;  /* 0x0000000000608947 */ /* 0x000fea0003800000 */
[----:B------:R-:W0:Y:S01]  /*2b10*/  LDC.64 R10, c[0x0][0x380] ;  /* 0x0000e000ff0a7b82 */ /* 0x000e220000000a00 */
[----:B------:R-:W-:-:S04]  /*2b20*/  IMAD R8, R7, R0, R4 ;  /* 0x0000000007087224 */ /* 0x000fc800078e0204 */
[----:B0-----:R-:W-:-:S06]  /*2b30*/  IMAD.WIDE R10, R8, 0x4, R10 ;  /* 0x00000004080a7825 */ /* 0x001fcc00078e020a */
[----:B------:R-:W3:Y:S01]  /*2b40*/  LDG.E R10, desc[UR6][R10.64] ;  /* 0x000000060a0a7981 */ /* 0x000ee2000c1e1900 */
[----:B------:R-:W0:Y:S01]  /*2b50*/  MUFU.RCP R0, R3 ;  /* 0x0000000300007308 */ /* 0x000e220000001000 */
[----:B------:R-:W-:Y:S01]  /*2b60*/  BSSY.RECONVERGENT B3, `(.L_x_68) ;  /* 0x000000c000037945 */ /* 0x000fe20003800200 */
[----:B0-----:R-:W-:-:S04]  /*2b70*/  FFMA R9, R0, -R3, 1 ;  /* 0x3f80000000097423 */ /* 0x001fc80000000803 */
[----:B------:R-:W-:Y:S01]  /*2b80*/  FFMA R0, R0, R9, R0 ;  /* 0x0000000900007223 */ /* 0x000fe20000000000 */
[----:B---3--:R-:W-:-:S04]  /*2b90*/  FADD R13, R10, -R5 ;  /* 0x800000050a0d7221 */ /* 0x008fc80000000000 */
[----:B------:R-:W0:Y:S01]  /*2ba0*/  FCHK P0, R13, R3 ;  /* 0x000000030d007302 */ /* 0x000e220000000000 */
[----:B------:R-:W-:-:S04]  /*2bb0*/  FFMA R2, R0, R13, RZ ;  /* 0x0000000d00027223 */ /* 0x000fc800000000ff */
[----:B------:R-:W-:-:S04]  /*2bc0*/  FFMA R9, R2, -R3, R13 ;  /* 0x8000000302097223 */ /* 0x000fc8000000000d */
[----:B------:R-:W-:Y:S01]  /*2bd0*/  FFMA R0, R0, R9, R2 ;  /* 0x0000000900007223 */ /* 0x000fe20000000002 */
[----:B0-----:R-:W-:Y:S06]  /*2be0*/  @!P0 BRA `(.L_x_69) ;  /* 0x00000000000c8947 */ /* 0x001fec0003800000 */
[----:B------:R-:W-:Y:S02]  /*2bf0*/  MOV R0, R13 ;  /* 0x0000000d00007202 */ /* 0x000fe40000000f00 */
[----:B------:R-:W-:-:S07]  /*2c00*/  MOV R2, 0x2c20 ;  /* 0x00002c2000027802 */ /* 0x000fce0000000f00 */
[----:B--2-4-:R-:W-:Y:S05]  /*2c10*/  CALL.REL.NOINC `($__internal_1_$__cuda_sm3x_div_rn_noftz_f32_slowpath) ;  /* 0x0000000c00d07944 */ /* 0x014fea0003c00000 */
.L_x_69:
[----:B------:R-:W-:Y:S05]  /*2c20*/  BSYNC.RECONVERGENT B3 ;  /* 0x0000000000037941 */ /* 0x000fea0003800200 */
.L_x_68:
[----:B------:R-:W0:Y:S02]  /*2c30*/  LDCU.64 UR4, c[0x0][0x388] ;  /* 0x00007100ff0477ac */ /* 0x000e240008000a00 */
[----:B0-----:R-:W-:Y:S02]  /*2c40*/  MOV R10, UR4 ;  /* 0x00000004000a7c02 */ /* 0x001fe40008000f00 */
[----:B------:R-:W-:-:S03]  /*2c50*/  MOV R11, UR5 ;  /* 0x00000005000b7c02 */ /* 0x000fc60008000f00 */
[----:B------:R-:W-:-:S05]  /*2c60*/  IMAD.WIDE R8, R8, 0x4, R10 ;  /* 0x0000000408087825 */ /* 0x000fca00078e020a */
[----:B------:R0:W-:Y:S01]  /*2c70*/  STG.E desc[UR6][R8.64], R0 ;  /* 0x0000000008007986 */ /* 0x0001e2000c101906 */
[----:B------:R-:W-:Y:S05]  /*2c80*/  BRA `(.L_x_70) ;  /* 0x0000000000187947 */ /* 0x000fea0003800000 */
.L_x_67:
[----:B------:R-:W0:Y:S01]  /*2c90*/  LDCU.64 UR4, c[0x0][0x388] ;  /* 0x00007100ff0477ac */ /* 0x000e220008000a00 */
[----:B------:R-:W-:Y:S01]  /*2ca0*/  IMAD R9, R7, R0, R4 ;  /* 0x0000000007097224 */ /* 0x000fe200078e0204 */
[----:B0-----:R-:W-:Y:S02]  /*2cb0*/  MOV R10, UR4 ;  /* 0x00000004000a7c02 */ /* 0x001fe40008000f00 */
[----:B------:R-:W-:-:S03]  /*2cc0*/  MOV R11, UR5 ;  /* 0x00000005000b7c02 */ /* 0x000fc60008000f00 */
[----:B------:R-:W-:-:S05]  /*2cd0*/  IMAD.WIDE R8, R9, 0x4, R10 ;  /* 0x0000000409087825 */ /* 0x000fca00078e020a */
[----:B------:R1:W-:Y:S02]  /*2ce0*/  STG.E desc[UR6][R8.64], RZ ;  /* 0x000000ff08007986 */ /* 0x0003e4000c101906 */
.L_x_70:
[----:B------:R-:W-:Y:S05]  /*2cf0*/  BSYNC.RECONVERGENT B2 ;  /* 0x0000000000027941 */ /* 0x000fea0003800200 */
.L_x_66:
[----:B------:R-:W-:Y:S01]  /*2d00*/  FSETP.NEU.AND P0, PT, R3, RZ, PT ;  /* 0x000000ff0300720b */ /* 0x000fe20003f0d000 */
[----:B------:R-:W-:Y:S01]  /*2d10*/  BSSY.RECONVERGENT B2, `(.L_x_71) ;  /* 0x0000020000027945 */ /* 0x000fe20003800200 */
[----:B01----:R-:W-:-:S11]  /*2d20*/  IADD3 R9, PT, PT, R7, 0x1, RZ ;  /* 0x0000000107097810 */ /* 0x003fd60007ffe0ff */
[----:B------:R-:W-:Y:S05]  /*2d30*/  @!P0 BRA `(.L_x_72) ;  /* 0x0000000000648947 */ /* 0x000fea0003800000 */
[----:B------:R-:W0:Y:S01]  /*2d40*/  LDC.64 R10, c[0x0][0x380] ;  /* 0x0000e000ff0a7b82 */ /* 0x000e220000000a00 */
[----:B------:R-:W1:Y:S02]  /*2d50*/  LDCU UR4, c[0x0][0x390] ;  /* 0x00007200ff0477ac */ /* 0x000e640008000800 */
[----:B-1----:R-:W-:-:S04]  /*2d60*/  IMAD R8, R9, UR4, R4 ;  /* 0x0000000409087c24 */ /* 0x002fc8000f8e0204 */
        /* <DEDUP_REMOVED lines=15> */
.L_x_74:
[----:B------:R-:W-:Y:S05]  /*2e60*/  BSYNC.RECONVERGENT B3 ;  /* 0x0000000000037941 */ /* 0x000fea0003800200 */
.L_x_73:
[----:B------:R-:W0:Y:S02]  /*2e70*/  LDCU.64 UR4, c[0x0][0x388] ;  /* 0x00007100ff0477ac */ /* 0x000e240008000a00 */
[----:B0-----:R-:W-:Y:S02]  /*2e80*/  MOV R10, UR4 ;  /* 0x00000004000a7c02 */ /* 0x001fe40008000f00 */
[----:B------:R-:W-:-:S03]  /*2e90*/  MOV R11, UR5 ;  /* 0x00000005000b7c02 */ /* 0x000fc60008000f00 */
[----:B------:R-:W-:-:S05]  /*2ea0*/  IMAD.WIDE R8, R8, 0x4, R10 ;  /* 0x0000000408087825 */ /* 0x000fca00078e020a */
[----:B------:R0:W-:Y:S01]  /*2eb0*/  STG.E desc[UR6][R8.64], R0 ;  /* 0x0000000008007986 */ /* 0x0001e2000c101906 */
[----:B------:R-:W-:Y:S05]  /*2ec0*/  BRA `(.L_x_75) ;  /* 0x0000000000107947 */ /* 0x000fea0003800000 */
.L_x_72:
[----:B------:R-:W0:Y:S02]  /*2ed0*/  LDCU UR4, c[0x0][0x390] ;  /* 0x00007200ff0477ac */ /* 0x000e240008000800 */
[----:B0-----:R-:W-:-:S04]  /*2ee0*/  IMAD R9, R9, UR4, R4 ;  /* 0x0000000409097c24 */ /* 0x001fc8000f8e0204 */
[----:B------:R-:W-:-:S05]  /*2ef0*/  IMAD.WIDE R8, R9, 0x4, R10 ;  /* 0x0000000409087825 */ /* 0x000fca00078e020a */
[----:B------:R1:W-:Y:S02]  /*2f00*/  STG.E desc[UR6][R8.64], RZ ;  /* 0x000000ff08007986 */ /* 0x0003e4000c101906 */
.L_x_75:
[----:B------:R-:W-:Y:S05]  /*2f10*/  BSYNC.RECONVERGENT B2 ;  /* 0x0000000000027941 */ /* 0x000fea0003800200 */
.L_x_71:
        /* <DEDUP_REMOVED lines=22> */
.L_x_79:
[----:B------:R-:W-:Y:S05]  /*3080*/  BSYNC.RECONVERGENT B3 ;  /* 0x0000000000037941 */ /* 0x000fea0003800200 */
.L_x_78:
[----:B------:R-:W0:Y:S02]  /*3090*/  LDCU.64 UR4, c[0x0][0x388] ;  /* 0x00007100ff0477ac */ /* 0x000e240008000a00 */
[----:B0-----:R-:W-:Y:S02]  /*30a0*/  MOV R10, UR4 ;  /* 0x00000004000a7c02 */ /* 0x001fe40008000f00 */
[----:B------:R-:W-:-:S03]  /*30b0*/  MOV R11, UR5 ;  /* 0x00000005000b7c02 */ /* 0x000fc60008000f00 */
[----:B------:R-:W-:-:S05]  /*30c0*/  IMAD.WIDE R8, R8, 0x4, R10 ;  /* 0x0000000408087825 */ /* 0x000fca00078e020a */
[----:B------:R0:W-:Y:S01]  /*30d0*/  STG.E desc[UR6][R8.64], R0 ;  /* 0x0000000008007986 */ /* 0x0001e2000c101906 */
[----:B------:R-:W-:Y:S05]  /*30e0*/  BRA `(.L_x_80) ;  /* 0x0000000000107947 */ /* 0x000fea0003800000 */
.L_x_77:
[----:B------:R-:W0:Y:S02]  /*30f0*/  LDCU UR4, c[0x0][0x390] ;  /* 0x00007200ff0477ac */ /* 0x000e240008000800 */
[----:B0-----:R-:W-:-:S04]  /*3100*/  IMAD R9, R9, UR4, R4 ;  /* 0x0000000409097c24 */ /* 0x001fc8000f8e0204 */
[----:B------:R-:W-:-:S05]  /*3110*/  IMAD.WIDE R8, R9, 0x4, R10 ;  /* 0x0000000409087825 */ /* 0x000fca00078e020a */
[----:B------:R1:W-:Y:S02]  /*3120*/  STG.E desc[UR6][R8.64], RZ ;  /* 0x000000ff08007986 */ /* 0x0003e4000c101906 */
.L_x_80:
[----:B------:R-:W-:Y:S05]  /*3130*/  BSYNC.RECONVERGENT B2 ;  /* 0x0000000000027941 */ /* 0x000fea0003800200 */
.L_x_76:
        /* <DEDUP_REMOVED lines=22> */
.L_x_84:
[----:B------:R-:W-:Y:S05]  /*32a0*/  BSYNC.RECONVERGENT B3 ;  /* 0x0000000000037941 */ /* 0x000fea0003800200 */
.L_x_83:
[----:B------:R-:W0:Y:S02]  /*32b0*/  LDC.64 R10, c[0x0][0x388] ;  /* 0x0000e200ff0a7b82 */ /* 0x000e240000000a00 */
[----:B0-----:R-:W-:-:S05]  /*32c0*/  IMAD.WIDE R8, R8, 0x4, R10 ;  /* 0x0000000408087825 */ /* 0x001fca00078e020a */
[----:B------:R0:W-:Y:S01]  /*32d0*/  STG.E desc[UR6][R8.64], R0 ;  /* 0x0000000008007986 */ /* 0x0001e2000c101906 */
[----:B------:R-:W-:Y:S05]  /*32e0*/  BRA `(.L_x_85) ;  /* 0x0000000000107947 */ /* 0x000fea0003800000 */
.L_x_82:
[----:B------:R-:W0:Y:S02]  /*32f0*/  LDCU UR4, c[0x0][0x390] ;  /* 0x00007200ff0477ac */ /* 0x000e240008000800 */
[----:B0-----:R-:W-:-:S04]  /*3300*/  IMAD R9, R9, UR4, R4 ;  /* 0x0000000409097c24 */ /* 0x001fc8000f8e0204 */
[----:B------:R-:W-:-:S05]  /*3310*/  IMAD.WIDE R10, R9, 0x4, R10 ;  /* 0x00000004090a7825 */ /* 0x000fca00078e020a */
[----:B------:R1:W-:Y:S02]  /*3320*/  STG.E desc[UR6][R10.64], RZ ;  /* 0x000000ff0a007986 */ /* 0x0003e4000c101906 */
.L_x_85:
[----:B------:R-:W-:Y:S05]  /*3330*/  BSYNC.RECONVERGENT B2 ;  /* 0x0000000000027941 */ /* 0x000fea0003800200 */
.L_x_81:
[----:B------:R-:W-:-:S07]  /*3340*/  IADD3 R7, PT, PT, R7, 0x4, RZ ;  /* 0x0000000407077810 */ /* 0x000fce0007ffe0ff */
.L_x_65:
[----:B------:R-:W-:-:S13]  /*3350*/  ISETP.NE.AND P0, PT, R6, RZ, PT ;  /* 0x000000ff0600720c */ /* 0x000fda0003f05270 */
[----:B------:R-:W-:Y:S05]  /*3360*/  @!P0 EXIT ;  /* 0x000000000000894d */ /* 0x000fea0003800000 */
[----:B------:R-:W-:-:S13]  /*3370*/  ISETP.NE.AND P0, PT, R6, 0x1, PT ;  /* 0x000000010600780c */ /* 0x000fda0003f05270 */
[----:B------:R-:W-:Y:S05]  /*3380*/  @!P0 BRA `(.L_x_86) ;  /* 0x0000000400148947 */ /* 0x000fea0003800000 */
[----:B------:R-:W-:Y:S01]  /*3390*/  FSETP.NEU.AND P0, PT, R3, RZ, PT ;  /* 0x000000ff0300720b */ /* 0x000fe20003f0d000 */
[----:B------:R-:W-:-:S12]  /*33a0*/  BSSY.RECONVERGENT B2, `(.L_x_87) ;  /* 0x0000022000027945 */ /* 0x000fd80003800200 */
[----:B------:R-:W-:Y:S05]  /*33b0*/  @!P0 BRA `(.L_x_88) ;  /* 0x0000000000648947 */ /* 0x000fea0003800000 */
[----:B0-----:R-:W0:Y:S01]  /*33c0*/  LDC.64 R8, c[0x0][0x380] ;  /* 0x0000e000ff087b82 */ /* 0x001e220000000a00 */
[----:B------:R-:W5:Y:S02]  /*33d0*/  LDCU UR4, c[0x0][0x390] ;  /* 0x00007200ff0477ac */ /* 0x000f640008000800 */
[----:B-----5:R-:W-:-:S04]  /*33e0*/  IMAD R6, R7, UR4, R4 ;  /* 0x0000000407067c24 */ /* 0x020fc8000f8e0204 */
[----:B0-----:R-:W-:-:S06]  /*33f0*/  IMAD.WIDE R8, R6, 0x4, R8 ;  /* 0x0000000406087825 */ /* 0x001fcc00078e0208 */
[----:B------:R-:W3:Y:S01]  /*3400*/  LDG.E R8, desc[UR6][R8.64] ;  /* 0x0000000608087981 */ /* 0x000ee2000c1e1900 */
[----:B------:R-:W1:Y:S01]  /*3410*/  MUFU.RCP R0, R3 ;  /* 0x0000000300007308 */ /* 0x000e620000001000 */
[----:B------:R-:W-:Y:S01]  /*3420*/  BSSY.RECONVERGENT B3, `(.L_x_89) ;  /* 0x000000c000037945 */ /* 0x000fe20003800200 */
[----:B-1----:R-:W-:-:S04]  /*3430*/  FFMA R11, R0, -R3, 1 ;  /* 0x3f800000000b7423 */ /* 0x002fc80000000803 */
        /* <DEDUP_REMOVED lines=10> */
.L_x_90:
[----:B------:R-:W-:Y:S05]  /*34e0*/  BSYNC.RECONVERGENT B3 ;  /* 0x0000000000037941 */ /* 0x000fea0003800200 */
.L_x_89:
[----:B------:R-:W0:Y:S02]  /*34f0*/  LDCU.64 UR4, c[0x0][0x388] ;  /* 0x00007100ff0477ac */ /* 0x000e240008000a00 */
[----:B0-----:R-:W-:Y:S02]  /*3500*/  MOV R10, UR4 ;  /* 0x00000004000a7c02 */ /* 0x001fe40008000f00 */
[----:B------:R-:W-:-:S03]  /*3510*/  MOV R11, UR5 ;  /* 0x00000005000b7c02 */ /* 0x000fc60008000f00 */
[----:B------:R-:W-:-:S05]  /*3520*/  IMAD.WIDE R8, R6, 0x4, R10 ;  /* 0x0000000406087825 */ /* 0x000fca00078e020a */
[----:B------:R1:W-:Y:S01]  /*3530*/  STG.E desc[UR6][R8.64], R0 ;  /* 0x0000000008007986 */ /* 0x0003e2000c101906 */
[----:B------:R-:W-:Y:S05]  /*3540*/  BRA `(.L_x_91) ;  /* 0x00000000001c7947 */ /* 0x000fea0003800000 */
.L_x_88:
[----:B------:R-:W1:Y:S01]  /*3550*/  LDCU.64 UR8, c[0x0][0x388] ;  /* 0x00007100ff0877ac */ /* 0x000e620008000a00 */
[----:B------:R-:W0:Y:S01]  /*3560*/  LDCU UR4, c[0x0][0x390] ;  /* 0x00007200ff0477ac */ /* 0x000e220008000800 */
[----:B-1----:R-:W-:Y:S02]  /*3570*/  MOV R10, UR8 ;  /* 0x00000008000a7c02 */ /* 0x002fe40008000f00 */
[----:B------:R-:W-:Y:S01]  /*3580*/  MOV R11, UR9 ;  /* 0x00000009000b7c02 */ /* 0x000fe20008000f00 */
[----:B0-----:R-:W-:-:S04]  /*3590*/  IMAD R9, R7, UR4, R4 ;  /* 0x0000000407097c24 */ /* 0x001fc8000f8e0204 */
[----:B------:R-:W-:-:S05]  /*35a0*/  IMAD.WIDE R8, R9, 0x4, R10 ;  /* 0x0000000409087825 */ /* 0x000fca00078e020a */
[----:B------:R0:W-:Y:S02]  /*35b0*/  STG.E desc[UR6][R8.64], RZ ;  /* 0x000000ff08007986 */ /* 0x0001e4000c101906 */
.L_x_91:
[----:B------:R-:W-:Y:S05]  /*35c0*/  BSYNC.RECONVERGENT B2 ;  /* 0x0000000000027941 */ /* 0x000fea0003800200 */
.L_x_87:
[----:B------:R-:W-:Y:S01]  /*35d0*/  FSETP.NEU.AND P0, PT, R3, RZ, PT ;  /* 0x000000ff0300720b */ /* 0x000fe20003f0d000 */
[----:B------:R-:W-:Y:S01]  /*35e0*/  BSSY.RECONVERGENT B2, `(.L_x_92) ;  /* 0x000001e000027945 */ /* 0x000fe20003800200 */
[----:B---3--:R-:W-:-:S11]  /*35f0*/  IADD3 R13, PT, PT, R7, 0x1, RZ ;  /* 0x00000001070d7810 */ /* 0x008fd60007ffe0ff */
[----:B------:R-:W-:Y:S05]  /*3600*/  @!P0 BRA `(.L_x_93) ;  /* 0x00000000005c8947 */ /* 0x000fea0003800000 */
[----:B01----:R-:W0:Y:S01]  /*3610*/  LDC.64 R8, c[0x0][0x380] ;  /* 0x0000e000ff087b82 */ /* 0x003e220000000a00 */
        /* <DEDUP_REMOVED lines=17> */
.L_x_95:
[----:B------:R-:W-:Y:S05]  /*3730*/  BSYNC.RECONVERGENT B3 ;  /* 0x0000000000037941 */ /* 0x000fea0003800200 */
.L_x_94:
[----:B------:R-:W0:Y:S02]  /*3740*/  LDC.64 R8, c[0x0][0x388] ;  /* 0x0000e200ff087b82 */ /* 0x000e240000000a00 */
[----:B0-----:R-:W-:-:S05]  /*3750*/  IMAD.WIDE R8, R6, 0x4, R8 ;  /* 0x0000000406087825 */ /* 0x001fca00078e0208 */
[----:B------:R1:W-:Y:S01]  /*3760*/  STG.E desc[UR6][R8.64], R0 ;  /* 0x0000000008007986 */ /* 0x0003e2000c101906 */
[----:B------:R-:W-:Y:S05]  /*3770*/  BRA `(.L_x_96) ;  /* 0x0000000000107947 */ /* 0x000fea0003800000 */
.L_x_93:
[----:B------:R-:W0:Y:S02]  /*3780*/  LDCU UR4, c[0x0][0x390] ;  /* 0x00007200ff0477ac */ /* 0x000e240008000800 */
[----:B01----:R-:W-:-:S04]  /*3790*/  IMAD R9, R13, UR4, R4 ;  /* 0x000000040d097c24 */ /* 0x003fc8000f8e0204 */
[----:B------:R-:W-:-:S05]  /*37a0*/  IMAD.WIDE R8, R9, 0x4, R10 ;  /* 0x0000000409087825 */ /* 0x000fca00078e020a */
[----:B------:R0:W-:Y:S02]  /*37b0*/  STG.E desc[UR6][R8.64], RZ ;  /* 0x000000ff08007986 */ /* 0x0001e4000c101906 */
.L_x_96:
[----:B------:R-:W-:Y:S05]  /*37c0*/  BSYNC.RECONVERGENT B2 ;  /* 0x0000000000027941 */ /* 0x000fea0003800200 */
.L_x_92:
[----:B------:R-:W-:-:S07]  /*37d0*/  IADD3 R7, PT, PT, R7, 0x2, RZ ;  /* 0x0000000207077810 */ /* 0x000fce0007ffe0ff */
.L_x_86:
[----:B01----:R-:W0:Y:S02]  /*37e0*/  LDC R0, c[0x0][0x390] ;  /* 0x0000e400ff007b82 */ /* 0x003e240000000800 */
[----:B0-----:R-:W-:-:S04]  /*37f0*/  LOP3.LUT R2, R0, 0x1, RZ, 0xc0, !PT ;  /* 0x0000000100027812 */ /* 0x001fc800078ec0ff */
[----:B------:R-:W-:-:S13]  /*3800*/  ISETP.NE.U32.AND P0, PT, R2, 0x1, PT ;  /* 0x000000010200780c */ /* 0x000fda0003f05070 */
[----:B------:R-:W-:Y:S05]  /*3810*/  @P0 EXIT ;  /* 0x000000000000094d */ /* 0x000fea0003800000 */
[----:B------:R-:W-:-:S13]  /*3820*/  FSETP.NEU.AND P0, PT, R3, RZ, PT ;  /* 0x000000ff0300720b */ /* 0x000fda0003f0d000 */
[----:B------:R-:W-:Y:S05]  /*3830*/  @!P0 BRA `(.L_x_97) ;  /* 0x0000000000588947 */ /* 0x000fea0003800000 */
[----:B------:R-:W0:Y:S01]  /*3840*/  LDC.64 R8, c[0x0][0x380] ;  /* 0x0000e000ff087b82 */ /* 0x000e220000000a00 */
[----:B------:R-:W-:-:S04]  /*3850*/  IMAD R4, R7, R0, R4 ;  /* 0x0000000007047224 */ /* 0x000fc800078e0204 */
[----:B0-----:R-:W-:-:S06]  /*3860*/  IMAD.WIDE R6, R4, 0x4, R8 ;  /* 0x0000000404067825 */ /* 0x001fcc00078e0208 */
[----:B------:R-:W5:Y:S01]  /*3870*/  LDG.E R6, desc[UR6][R6.64] ;  /* 0x0000000606067981 */ /* 0x000f62000c1e1900 */
[----:B------:R-:W0:Y:S01]  /*3880*/  MUFU.RCP R0, R3 ;  /* 0x0000000300007308 */ /* 0x000e220000001000 */
[----:B------:R-:W-:Y:S01]  /*3890*/  BSSY.RECONVERGENT B2, `(.L_x_98) ;  /* 0x000000c000027945 */ /* 0x000fe20003800200 */
[----:B0-----:R-:W-:-:S04]  /*38a0*/  FFMA R11, R0, -R3, 1 ;  /* 0x3f800000000b7423 */ /* 0x001fc80000000803 */
[----:B------:R-:W-:Y:S01]  /*38b0*/  FFMA R0, R0, R11, R0 ;  /* 0x0000000b00007223 */ /* 0x000fe20000000000 */
[----:B-----5:R-:W-:-:S04]  /*38c0*/  FADD R9, R6, -R5 ;  /* 0x8000000506097221 */ /* 0x020fc80000000000 */
[----:B------:R-:W0:Y:S01]  /*38d0*/  FCHK P0, R9, R3 ;  /* 0x0000000309007302 */ /* 0x000e220000000000 */
[----:B------:R-:W-:-:S04]  /*38e0*/  FFMA R2, R0, R9, RZ ;  /* 0x0000000900027223 */ /* 0x000fc800000000ff */
[----:B------:R-:W-:-:S04]  /*38f0*/  FFMA R5, R2, -R3, R9 ;  /* 0x8000000302057223 */ /* 0x000fc80000000009 */
[----:B------:R-:W-:Y:S01]  /*3900*/  FFMA R0, R0, R5, R2 ;  /* 0x0000000500007223 */ /* 0x000fe20000000002 */
[----:B0-----:R-:W-:Y:S06]  /*3910*/  @!P0 BRA `(.L_x_99) ;  /* 0x00000000000c8947 */ /* 0x001fec0003800000 */
[----:B------:R-:W-:Y:S02]  /*3920*/  MOV R0, R9 ;  /* 0x0000000900007202 */ /* 0x000fe40000000f00 */
[----:B------:R-:W-:-:S07]  /*3930*/  MOV R2, 0x3950 ;  /* 0x0000395000027802 */ /* 0x000fce0000000f00 */
[----:B--234-:R-:W-:Y:S05]  /*3940*/  CALL.REL.NOINC `($__internal_1_$__cuda_sm3x_div_rn_noftz_f32_slowpath) ;  /* 0x0000000000847944 */ /* 0x01cfea0003c00000 */
.L_x_99:
[----:B------:R-:W-:Y:S05]  /*3950*/  BSYNC.RECONVERGENT B2 ;  /* 0x0000000000027941 */ /* 0x000fea0003800200 */
.L_x_98:
[----:B------:R-:W0:Y:S02]  /*3960*/  LDC.64 R2, c[0x0][0x388] ;  /* 0x0000e200ff027b82 */ /* 0x000e240000000a00 */
[----:B0-----:R-:W-:-:S05]  /*3970*/  IMAD.WIDE R4, R4, 0x4, R2 ;  /* 0x0000000404047825 */ /* 0x001fca00078e0202 */
[----:B------:R-:W-:Y:S01]  /*3980*/  STG.E desc[UR6][R4.64], R0 ;  /* 0x0000000004007986 */ /* 0x000fe2000c101906 */
[----:B------:R-:W-:Y:S05]  /*3990*/  EXIT ;  /* 0x000000000000794d */ /* 0x000fea0003800000 */
.L_x_97:
[----:B------:R-:W0:Y:S01]  /*39a0*/  LDC.64 R2, c[0x0][0x388] ;  /* 0x0000e200ff027b82 */ /* 0x000e220000000a00 */
[----:B------:R-:W-:-:S04]  /*39b0*/  IMAD R7, R7, R0, R4 ;  /* 0x0000000007077224 */ /* 0x000fc800078e0204 */
[----:B0-----:R-:W-:-:S05]  /*39c0*/  IMAD.WIDE R2, R7, 0x4, R2 ;  /* 0x0000000407027825 */ /* 0x001fca00078e0202 */
[----:B------:R-:W-:Y:S01]  /*39d0*/  STG.E desc[UR6][R2.64], RZ ;  /* 0x000000ff02007986 */ /* 0x000fe2000c101906 */
[----:B------:R-:W-:Y:S05]  /*39e0*/  EXIT ;  /* 0x000000000000794d */ /* 0x000fea0003800000 */
        .weak           $__internal_0_$__cuda_sm20_sqrt_rn_f32_slowpath
        .type           $__internal_0_$__cuda_sm20_sqrt_rn_f32_slowpath,@function
        .size           $__internal_0_$__cuda_sm20_sqrt_rn_f32_slowpath,($__internal_1_$__cuda_sm3x_div_rn_noftz_f32_slowpath - $__internal_0_$__cuda_sm20_sqrt_rn_f32_slowpath)
$__internal_0_$__cuda_sm20_sqrt_rn_f32_slowpath:
[----:B------:R-:W-:-:S13]  /*39f0*/  LOP3.LUT P0, RZ, R0, 0x7fffffff, RZ, 0xc0, !PT ;  /* 0x7fffffff00ff7812 */ /* 0x000fda000780c0ff */
[----:B------:R-:W-:Y:S01]  /*3a00*/  @!P0 MOV R2, R0 ;  /* 0x0000000000028202 */ /* 0x000fe20000000f00 */
[----:B------:R-:W-:Y:S06]  /*3a10*/  @!P0 BRA `(.L_x_100) ;  /* 0x0000000000408947 */ /* 0x000fec0003800000 */
[----:B------:R-:W-:-:S13]  /*3a20*/  FSETP.GEU.FTZ.AND P0, PT, R0, RZ, PT ;  /* 0x000000ff0000720b */ /* 0x000fda0003f1e000 */
[----:B------:R-:W-:Y:S01]  /*3a30*/  @!P0 MOV R2, 0x7fffffff ;  /* 0x7fffffff00028802 */ /* 0x000fe20000000f00 */
[----:B------:R-:W-:Y:S06]  /*3a40*/  @!P0 BRA `(.L_x_100) ;  /* 0x0000000000348947 */ /* 0x000fec0003800000 */
[----:B------:R-:W-:-:S13]  /*3a50*/  FSETP.GTU.FTZ.AND P0, PT, |R0|, +INF , PT ;  /* 0x7f8000000000780b */ /* 0x000fda0003f1c200 */
[----:B------:R-:W-:Y:S01]  /*3a60*/  @P0 FADD.FTZ R2, R0, 1 ;  /* 0x3f80000000020421 */ /* 0x000fe20000010000 */
[----:B------:R-:W-:Y:S06]  /*3a70*/  @P0 BRA `(.L_x_100) ;  /* 0x0000000000280947 */ /* 0x000fec0003800000 */
[----:B------:R-:W-:-:S13]  /*3a80*/  FSETP.NEU.FTZ.AND P0, PT, |R0|, +INF , PT ;  /* 0x7f8000000000780b */ /* 0x000fda0003f1d200 */
[----:B------:R-:W-:-:S04]  /*3a90*/  @P0 FFMA R3, R0, 1.84467440737095516160e+19, RZ ;  /* 0x5f80000000030823 */ /* 0x000fc800000000ff */
[----:B------:R-:W0:Y:S02]  /*3aa0*/  @P0 MUFU.RSQ R2, R3 ;  /* 0x0000000300020308 */ /* 0x000e240000001400 */
[----:B0-----:R-:W-:Y:S01]  /*3ab0*/  @P0 FMUL.FTZ R6, R3, R2 ;  /* 0x0000000203060220 */ /* 0x001fe20000410000 */
[----:B------:R-:W-:Y:S01]  /*3ac0*/  @P0 FMUL.FTZ R8, R2, 0.5 ;  /* 0x3f00000002080820 */ /* 0x000fe20000410000 */
[----:B------:R-:W-:Y:S02]  /*3ad0*/  @!P0 MOV R2, R0 ;  /* 0x0000000000028202 */ /* 0x000fe40000000f00 */
[----:B------:R-:W-:-:S04]  /*3ae0*/  @P0 FADD.FTZ R7, -R6, -RZ ;  /* 0x800000ff06070221 */ /* 0x000fc80000010100 */
[----:B------:R-:W-:-:S04]  /*3af0*/  @P0 FFMA R7, R6, R7, R3 ;  /* 0x0000000706070223 */ /* 0x000fc80000000003 */
[----:B------:R-:W-:-:S04]  /*3b00*/  @P0 FFMA R7, R7, R8, R6 ;  /* 0x0000000807070223 */ /* 0x000fc80000000006 */
[----:B------:R-:W-:-:S07]  /*3b10*/  @P0 FMUL.FTZ R2, R7, 2.3283064365386962891e-10 ;  /* 0x2f80000007020820 */ /* 0x000fce0000410000 */
.L_x_100:
[----:B------:R-:W-:Y:S01]  /*3b20*/  HFMA2 R3, -RZ, RZ, 0, 0 ;  /* 0x00000000ff037431 */ /* 0x000fe200000001ff */
[----:B------:R-:W-:Y:S02]  /*3b30*/  MOV R0, R2 ;  /* 0x0000000200007202 */ /* 0x000fe40000000f00 */
[----:B------:R-:W-:-:S04]  /*3b40*/  MOV R2, R10 ;  /* 0x0000000a00027202 */ /* 0x000fc80000000f00 */
[----:B------:R-:W-:Y:S05]  /*3b50*/  RET.REL.NODEC R2 `(_Z10MatrixNormPfS_i) ;  /* 0xffffffc402287950 */ /* 0x000fea0003c3ffff */
        .weak           $__internal_1_$__cuda_sm3x_div_rn_noftz_f32_slowpath
        .type           $__internal_1_$__cuda_sm3x_div_rn_noftz_f32_slowpath,@function
        .size           $__internal_1_$__cuda_sm3x_div_rn_noftz_f32_slowpath,(.L_x_114 - $__internal_1_$__cuda_sm3x_div_rn_noftz_f32_slowpath)
$__internal_1_$__cuda_sm3x_div_rn_noftz_f32_slowpath:
[----:B------:R-:W-:Y:S01]  /*3b60*/  SHF.R.U32.HI R18, RZ, 0x17, R3 ;  /* 0x00000017ff127819 */ /* 0x000fe20000011603 */
[----:B------:R-:W-:Y:S01]  /*3b70*/  BSSY.RECONVERGENT B0, `(.L_x_101) ;  /* 0x0000064000007945 */ /* 0x000fe20003800200 */
[----:B------:R-:W-:Y:S02]  /*3b80*/  SHF.R.U32.HI R22, RZ, 0x17, R0 ;  /* 0x00000017ff167819 */ /* 0x000fe40000011600 */
[----:B------:R-:W-:Y:S02]  /*3b90*/  LOP3.LUT R18, R18, 0xff, RZ, 0xc0, !PT ;  /* 0x000000ff12127812 */ /* 0x000fe400078ec0ff */
[----:B------:R-:W-:Y:S02]  /*3ba0*/  LOP3.LUT R22, R22, 0xff, RZ, 0xc0, !PT ;  /* 0x000000ff16167812 */ /* 0x000fe400078ec0ff */
[----:B------:R-:W-:Y:S02]  /*3bb0*/  IADD3 R24, PT, PT, R18, -0x1, RZ ;  /* 0xffffffff12187810 */ /* 0x000fe40007ffe0ff */
[----:B------:R-:W-:-:S02]  /*3bc0*/  IADD3 R20, PT, PT, R22, -0x1, RZ ;  /* 0xffffffff16147810 */ /* 0x000fc40007ffe0ff */
[----:B------:R-:W-:Y:S02]  /*3bd0*/  ISETP.GT.U32.AND P0, PT, R24, 0xfd, PT ;  /* 0x000000fd1800780c */ /* 0x000fe40003f04070 */
[----:B------:R-:W-:Y:S02]  /*3be0*/  MOV R27, R3 ;  /* 0x00000003001b7202 */ /* 0x000fe40000000f00 */
[----:B------:R-:W-:-:S13]  /*3bf0*/  ISETP.GT.U32.OR P0, PT, R20, 0xfd, P0 ;  /* 0x000000fd1400780c */ /* 0x000fda0000704470 */
[----:B------:R-:W-:Y:S01]  /*3c00*/  @!P0 MOV R20, RZ ;  /* 0x000000ff00148202 */ /* 0x000fe20000000f00 */
[----:B------:R-:W-:Y:S06]  /*3c10*/  @!P0 BRA `(.L_x_102) ;  /* 0x0000000000608947 */ /* 0x000fec0003800000 */
[----:B------:R-:W-:Y:S02]  /*3c20*/  FSETP.GTU.FTZ.AND P0, PT, |R0|, +INF , PT ;  /* 0x7f8000000000780b */ /* 0x000fe40003f1c200 */
[----:B------:R-:W-:-:S04]  /*3c30*/  FSETP.GTU.FTZ.AND P1, PT, |R3|, +INF , PT ;  /* 0x7f8000000300780b */ /* 0x000fc80003f3c200 */
[----:B------:R-:W-:-:S13]  /*3c40*/  PLOP3.LUT P0, PT, P0, P1, PT, 0xf8, 0x8f ;  /* 0x00000000008f781c */ /* 0x000fda0000703f70 */
[----:B------:R-:W-:Y:S05]  /*3c50*/  @P0 BRA `(.L_x_103) ;  /* 0x0000000400500947 */ /* 0x000fea0003800000 */
[----:B------:R-:W-:-:S13]  /*3c60*/  LOP3.LUT P0, RZ, R27, 0x7fffffff, R0, 0xc8, !PT ;  /* 0x7fffffff1bff7812 */ /* 0x000fda000780c800 */
[----:B------:R-:W-:Y:S05]  /*3c70*/  @!P0 BRA `(.L_x_104) ;  /* 0x0000000400408947 */ /* 0x000fea0003800000 */
[C---:B------:R-:W-:Y:S02]  /*3c80*/  FSETP.NEU.FTZ.AND P3, PT, |R0|.reuse, +INF , PT ;  /* 0x7f8000000000780b */ /* 0x040fe40003f7d200 */
[----:B------:R-:W-:Y:S02]  /*3c90*/  FSETP.NEU.FTZ.AND P1, PT, |R3|, +INF , PT ;  /* 0x7f8000000300780b */ /* 0x000fe40003f3d200 */
[----:B------:R-:W-:-:S11]  /*3ca0*/  FSETP.NEU.FTZ.AND P0, PT, |R0|, +INF , PT ;  /* 0x7f8000000000780b */ /* 0x000fd60003f1d200 */
[----:B------:R-:W-:Y:S05]  /*3cb0*/  @!P1 BRA !P3, `(.L_x_104) ;  /* 0x0000000400309947 */ /* 0x000fea0005800000 */
[----:B------:R-:W-:-:S04]  /*3cc0*/  LOP3.LUT P3, RZ, R0, 0x7fffffff, RZ, 0xc0, !PT ;  /* 0x7fffffff00ff7812 */ /* 0x000fc8000786c0ff */
[----:B------:R-:W-:-:S13]  /*3cd0*/  PLOP3.LUT P1, PT, P1, P3, PT, 0x2f, 0xf2 ;  /* 0x0000000000f2781c */ /* 0x000fda0000f26577 */
[----:B------:R-:W-:Y:S05]  /*3ce0*/  @P1 BRA `(.L_x_105) ;  /* 0x00000004001c1947 */ /* 0x000fea0003800000 */
[----:B------:R-:W-:-:S04]  /*3cf0*/  LOP3.LUT P1, RZ, R27, 0x7fffffff, RZ, 0xc0, !PT ;  /* 0x7fffffff1bff7812 */ /* 0x000fc8000782c0ff */
[----:B------:R-:W-:-:S13]  /*3d00*/  PLOP3.LUT P0, PT, P0, P1, PT, 0x2f, 0xf2 ;  /* 0x0000000000f2781c */ /* 0x000fda0000702577 */
[----:B------:R-:W-:Y:S05]  /*3d10*/  @P0 BRA `(.L_x_106) ;  /* 0x0000000400040947 */ /* 0x000fea0003800000 */
[----:B------:R-:W-:Y:S02]  /*3d20*/  IADD3 R20, PT, PT, R22, -0x1, RZ ;  /* 0xffffffff16147810 */ /* 0x000fe40007ffe0ff */
[----:B------:R-:W-:Y:S02]  /*3d30*/  ISETP.GE.AND P1, PT, R24, RZ, PT ;  /* 0x000000ff1800720c */ /* 0x000fe40003f26270 */
[----:B------:R-:W-:-:S11]  /*3d40*/  ISETP.GE.AND P0, PT, R20, RZ, PT ;  /* 0x000000ff1400720c */ /* 0x000fd60003f06270 */
[----:B------:R-:W-:Y:S02]  /*3d50*/  @!P1 FFMA R27, R3, 1.84467440737095516160e+19, RZ ;  /* 0x5f800000031b9823 */ /* 0x000fe400000000ff */
[----:B------:R-:W-:Y:S01]  /*3d60*/  @P0 MOV R20, RZ ;  /* 0x000000ff00140202 */ /* 0x000fe20000000f00 */
[----:B------:R-:W-:Y:S01]  /*3d70*/  @!P0 FFMA R0, R0, 1.84467440737095516160e+19, RZ ;  /* 0x5f80000000008823 */ /* 0x000fe200000000ff */
[----:B------:R-:W-:-:S04]  /*3d80*/  @!P0 MOV R20, 0xffffffc0 ;  /* 0xffffffc000148802 */ /* 0x000fc80000000f00 */
[----:B------:R-:W-:-:S07]  /*3d90*/  @!P1 IADD3 R20, PT, PT, R20, 0x40, RZ ;  /* 0x0000004014149810 */ /* 0x000fce0007ffe0ff */
.L_x_102:
[----:B------:R-:W-:Y:S01]  /*3da0*/  LEA R26, R18, 0xc0800000, 0x17 ;  /* 0xc0800000121a7811 */ /* 0x000fe200078eb8ff */
[----:B------:R-:W-:Y:S01]  /*3db0*/  BSSY.RECONVERGENT B1, `(.L_x_107) ;  /* 0x0000036000017945 */ /* 0x000fe20003800200 */
[----:B------:R-:W-:Y:S02]  /*3dc0*/  IADD3 R22, PT, PT, R22, -0x7f, RZ ;  /* 0xffffff8116167810 */ /* 0x000fe40007ffe0ff */
[----:B------:R-:W-:-:S03]  /*3dd0*/  IADD3 R26, PT, PT, -R26, R27, RZ ;  /* 0x0000001b1a1a7210 */ /* 0x000fc60007ffe1ff */
[----:B------:R-:W-:Y:S01]  /*3de0*/  IMAD R0, R22, -0x800000, R0 ;  /* 0xff80000016007824 */ /* 0x000fe200078e0200 */
[----:B------:R-:W0:Y:S01]  /*3df0*/  MUFU.RCP R24, R26 ;  /* 0x0000001a00187308 */ /* 0x000e220000001000 */
[----:B------:R-:W-:Y:S01]  /*3e00*/  FADD.FTZ R27, -R26, -RZ ;  /* 0x800000ff1a1b7221 */ /* 0x000fe20000010100 */
[----:B------:R-:W-:-:S04]  /*3e10*/  IADD3 R22, PT, PT, R22, 0x7f, -R18 ;  /* 0x0000007f16167810 */ /* 0x000fc80007ffe812 */
[----:B------:R-:W-:Y:S01]  /*3e20*/  IADD3 R22, PT, PT, R22, R20, RZ ;  /* 0x0000001416167210 */ /* 0x000fe20007ffe0ff */
[----:B0-----:R-:W-:-:S04]  /*3e30*/  FFMA R29, R24, R27, 1 ;  /* 0x3f800000181d7423 */ /* 0x001fc8000000001b */
[----:B------:R-:W-:-:S04]  /*3e40*/  FFMA R29, R24, R29, R24 ;  /* 0x0000001d181d7223 */ /* 0x000fc80000000018 */
[----:B------:R-:W-:-:S04]  /*3e50*/  FFMA R24, R0, R29, RZ ;  /* 0x0000001d00187223 */ /* 0x000fc800000000ff */
[----:B------:R-:W-:-:S04]  /*3e60*/  FFMA R18, R27, R24, R0 ;  /* 0x000000181b127223 */ /* 0x000fc80000000000 */
[----:B------:R-:W-:-:S04]  /*3e70*/  FFMA R18, R29, R18, R24 ;  /* 0x000000121d127223 */ /* 0x000fc80000000018 */
[----:B------:R-:W-:-:S04]  /*3e80*/  FFMA R27, R27, R18, R0 ;  /* 0x000000121b1b7223 */ /* 0x000fc80000000000 */
[----:B------:R-:W-:-:S05]  /*3e90*/  FFMA R0, R29, R27, R18 ;  /* 0x0000001b1d007223 */ /* 0x000fca0000000012 */
[----:B------:R-:W-:-:S04]  /*3ea0*/  SHF.R.U32.HI R20, RZ, 0x17, R0 ;  /* 0x00000017ff147819 */ /* 0x000fc80000011600 */
[----:B------:R-:W-:-:S04]  /*3eb0*/  LOP3.LUT R20, R20, 0xff, RZ, 0xc0, !PT ;  /* 0x000000ff14147812 */ /* 0x000fc800078ec0ff */
[----:B------:R-:W-:-:S04]  /*3ec0*/  IADD3 R20, PT, PT, R20, R22, RZ ;  /* 0x0000001614147210 */ /* 0x000fc80007ffe0ff */
[----:B------:R-:W-:-:S04]  /*3ed0*/  IADD3 R24, PT, PT, R20, -0x1, RZ ;  /* 0xffffffff14187810 */ /* 0x000fc80007ffe0ff */
[----:B------:R-:W-:-:S13]  /*3ee0*/  ISETP.GE.U32.AND P0, PT, R24, 0xfe, PT ;  /* 0x000000fe1800780c */ /* 0x000fda0003f06070 */
[----:B------:R-:W-:Y:S05]  /*3ef0*/  @!P0 BRA `(.L_x_108) ;  /* 0x0000000000808947 */ /* 0x000fea0003800000 */
[----:B------:R-:W-:-:S13]  /*3f00*/  ISETP.GT.AND P0, PT, R20, 0xfe, PT ;  /* 0x000000fe1400780c */ /* 0x000fda0003f04270 */
[----:B------:R-:W-:Y:S05]  /*3f10*/  @P0 BRA `(.L_x_109) ;  /* 0x00000000006c0947 */ /* 0x000fea0003800000 */
[----:B------:R-:W-:-:S13]  /*3f20*/  ISETP.GE.AND P0, PT, R20, 0x1, PT ;  /* 0x000000011400780c */ /* 0x000fda0003f06270 */
[----:B------:R-:W-:Y:S05]  /*3f30*/  @P0 BRA `(.L_x_110) ;  /* 0x0000000000740947 */ /* 0x000fea0003800000 */
[----:B------:R-:W-:Y:S02]  /*3f40*/  ISETP.GE.AND P0, PT, R20, -0x18, PT ;  /* 0xffffffe81400780c */ /* 0x000fe40003f06270 */
[----:B------:R-:W-:-:S11]  /*3f50*/  LOP3.LUT R0, R0, 0x80000000, RZ, 0xc0, !PT ;  /* 0x8000000000007812 */ /* 0x000fd600078ec0ff */
[----:B------:R-:W-:Y:S05]  /*3f60*/  @!P0 BRA `(.L_x_110) ;  /* 0x0000000000688947 */ /* 0x000fea0003800000 */
[CCC-:B------:R-:W-:Y:S01]  /*3f70*/  FFMA.RZ R22, R29.reuse, R27.reuse, R18.reuse ;  /* 0x0000001b1d167223 */ /* 0x1c0fe2000000c012 */
[CCC-:B------:R-:W-:Y:S01]  /*3f80*/  FFMA.RP R24, R29.reuse, R27.reuse, R18.reuse ;  /* 0x0000001b1d187223 */ /* 0x1c0fe20000008012 */
[----:B------:R-:W-:Y:S01]  /*3f90*/  FFMA.RM R27, R29, R27, R18 ;  /* 0x0000001b1d1b7223 */ /* 0x000fe20000004012 */
[----:B------:R-:W-:Y:S02]  /*3fa0*/  IADD3 R18, PT, PT, R20, 0x20, RZ ;  /* 0x0000002014127810 */ /* 0x000fe40007ffe0ff */
[----:B------:R-:W-:Y:S02]  /*3fb0*/  LOP3.LUT R22, R22, 0x7fffff, RZ, 0xc0, !PT ;  /* 0x007fffff16167812 */ /* 0x000fe400078ec0ff */
[----:B------:R-:W-:Y:S02]  /*3fc0*/  ISETP.NE.AND P3, PT, R20, RZ, PT ;  /* 0x000000ff1400720c */ /* 0x000fe40003f65270 */
[----:B------:R-:W-:Y:S02]  /*3fd0*/  LOP3.LUT R29, R22, 0x800000, RZ, 0xfc, !PT ;  /* 0x00800000161d7812 */ /* 0x000fe400078efcff */
[----:B------:R-:W-:-:S02]  /*3fe0*/  ISETP.NE.AND P1, PT, R20, RZ, PT ;  /* 0x000000ff1400720c */ /* 0x000fc40003f25270 */
[----:B------:R-:W-:Y:S02]  /*3ff0*/  IADD3 R20, PT, PT, -R20, RZ, RZ ;  /* 0x000000ff14147210 */ /* 0x000fe40007ffe1ff */
[----:B------:R-:W-:Y:S02]  /*4000*/  SHF.L.U32 R18, R29, R18, RZ ;  /* 0x000000121d127219 */ /* 0x000fe400000006ff */
[----:B------:R-:W-:Y:S02]  /*4010*/  FSETP.NEU.FTZ.AND P0, PT, R24, R27, PT ;  /* 0x0000001b1800720b */ /* 0x000fe40003f1d000 */
[----:B------:R-:W-:Y:S02]  /*4020*/  SEL R20, R20, RZ, P3 ;  /* 0x000000ff14147207 */ /* 0x000fe40001800000 */
[----:B------:R-:W-:Y:S02]  /*4030*/  ISETP.NE.AND P1, PT, R18, RZ, P1 ;  /* 0x000000ff1200720c */ /* 0x000fe40000f25270 */
[----:B------:R-:W-:-:S02]  /*4040*/  SHF.R.U32.HI R29, RZ, R20, R29 ;  /* 0x00000014ff1d7219 */ /* 0x000fc4000001161d */
[----:B------:R-:W-:Y:S02]  /*4050*/  PLOP3.LUT P0, PT, P0, P1, PT, 0xf8, 0x8f ;  /* 0x00000000008f781c */ /* 0x000fe40000703f70 */
[----:B------:R-:W-:Y:S02]  /*4060*/  SHF.R.U32.HI R20, RZ, 0x1, R29 ;  /* 0x00000001ff147819 */ /* 0x000fe4000001161d */
[----:B------:R-:W-:-:S04]  /*4070*/  SEL R27, RZ, 0x1, !P0 ;  /* 0x00000001ff1b7807 */ /* 0x000fc80004000000 */
[----:B------:R-:W-:-:S04]  /*4080*/  LOP3.LUT R18, R27, 0x1, R20, 0xf8, !PT ;  /* 0x000000011b127812 */ /* 0x000fc800078ef814 */
[----:B------:R-:W-:-:S04]  /*4090*/  LOP3.LUT R29, R18, R29, RZ, 0xc0, !PT ;  /* 0x0000001d121d7212 */ /* 0x000fc800078ec0ff */
[----:B------:R-:W-:-:S04]  /*40a0*/  IADD3 R29, PT, PT, R20, R29, RZ ;  /* 0x0000001d141d7210 */ /* 0x000fc80007ffe0ff */
[----:B------:R-:W-:Y:S01]  /*40b0*/  LOP3.LUT R0, R29, R0, RZ, 0xfc, !PT ;  /* 0x000000001d007212 */ /* 0x000fe200078efcff */
[----:B------:R-:W-:Y:S06]  /*40c0*/  BRA `(.L_x_110) ;  /* 0x0000000000107947 */ /* 0x000fec0003800000 */
.L_x_109:
[----:B------:R-:W-:-:S04]  /*40d0*/  LOP3.LUT R0, R0, 0x80000000, RZ, 0xc0, !PT ;  /* 0x8000000000007812 */ /* 0x000fc800078ec0ff */
[----:B------:R-:W-:Y:S01]  /*40e0*/  LOP3.LUT R0, R0, 0x7f800000, RZ, 0xfc, !PT ;  /* 0x7f80000000007812 */ /* 0x000fe200078efcff */
[----:B------:R-:W-:Y:S06]  /*40f0*/  BRA `(.L_x_110) ;  /* 0x0000000000047947 */ /* 0x000fec0003800000 */
.L_x_108:
[----:B------:R-:W-:-:S07]  /*4100*/  LEA R0, R22, R0, 0x17 ;  /* 0x0000000016007211 */ /* 0x000fce00078eb8ff */
.L_x_110:
[----:B------:R-:W-:Y:S05]  /*4110*/  BSYNC.RECONVERGENT B1 ;  /* 0x0000000000017941 */ /* 0x000fea0003800200 */
.L_x_107:
[----:B------:R-:W-:Y:S05]  /*4120*/  BRA `(.L_x_111) ;  /* 0x0000000000207947 */ /* 0x000fea0003800000 */
.L_x_106:
[----:B------:R-:W-:-:S04]  /*4130*/  LOP3.LUT R0, R27, 0x80000000, R0, 0x48, !PT ;  /* 0x800000001b007812 */ /* 0x000fc800078e4800 */
[----:B------:R-:W-:Y:S01]  /*4140*/  LOP3.LUT R0, R0, 0x7f800000, RZ, 0xfc, !PT ;  /* 0x7f80000000007812 */ /* 0x000fe200078efcff */
[----:B------:R-:W-:Y:S06]  /*4150*/  BRA `(.L_x_111) ;  /* 0x0000000000147947 */ /* 0x000fec0003800000 */
.L_x_105:
[----:B------:R-:W-:Y:S01]  /*4160*/  LOP3.LUT R0, R27, 0x80000000, R0, 0x48, !PT ;  /* 0x800000001b007812 */ /* 0x000fe200078e4800 */
[----:B------:R-:W-:Y:S06]  /*4170*/  BRA `(.L_x_111) ;  /* 0x00000000000c7947 */ /* 0x000fec0003800000 */
.L_x_104:
[----:B------:R-:W0:Y:S01]  /*4180*/  MUFU.RSQ R0, -QNAN ;  /* 0xffc0000000007908 */ /* 0x000e220000001400 */
[----:B------:R-:W-:Y:S05]  /*4190*/  BRA `(.L_x_111) ;  /* 0x0000000000047947 */ /* 0x000fea0003800000 */
.L_x_103:
[----:B------:R-:W-:-:S07]  /*41a0*/  FADD.FTZ R0, R0, R3 ;  /* 0x0000000300007221 */ /* 0x000fce0000010000 */
.L_x_111:
[----:B------:R-:W-:Y:S05]  /*41b0*/  BSYNC.RECONVERGENT B0 ;  /* 0x0000000000007941 */ /* 0x000fea0003800200 */
.L_x_101:
[----:B------:R-:W-:Y:S01]  /*41c0*/  HFMA2 R27, -RZ, RZ, 0, 0 ;  /* 0x00000000ff1b7431 */ /* 0x000fe200000001ff */
[----:B------:R-:W-:-:S04]  /*41d0*/  MOV R26, R2 ;  /* 0x00000002001a7202 */ /* 0x000fc80000000f00 */
[----:B0-----:R-:W-:Y:S05]  /*41e0*/  RET.REL.NODEC R26 `(_Z10MatrixNormPfS_i) ;  /* 0xffffffbc1a847950 */ /* 0x001fea0003c3ffff */
.L_x_112:
[----:B------:R-:W-:-:S00]  /*41f0*/  BRA `(.L_x_112) ;  /* 0xfffffffc00fc7947 */ /* 0x000fc0000383ffff */
[----:B------:R-:W-:-:S00]  /*4200*/  NOP ;  /* 0x0000000000007918 */ /* 0x000fc00000000000 */
[----:B------:R-:W-:-:S00]  /*4210*/  NOP ;  /* 0x0000000000007918 */ /* 0x000fc00000000000 */
[----:B------:R-:W-:-:S00]  /*4220*/  NOP ;  /* 0x0000000000007918 */ /* 0x000fc00000000000 */
[----:B------:R-:W-:-:S00]  /*4230*/  NOP ;  /* 0x0000000000007918 */ /* 0x000fc00000000000 */
[----:B------:R-:W-:-:S00]  /*4240*/  NOP ;  /* 0x0000000000007918 */ /* 0x000fc00000000000 */
[----:B------:R-:W-:-:S00]  /*4250*/  NOP ;  /* 0x0000000000007918 */ /* 0x000fc00000000000 */
[----:B------:R-:W-:-:S00]  /*4260*/  NOP ;  /* 0x0000000000007918 */ /* 0x000fc00000000000 */
[----:B------:R-:W-:-:S00]  /*4270*/  NOP ;  /* 0x0000000000007918 */ /* 0x000fc00000000000 */
.L_x_114:


//--------------------- .nv.shared.reserved.0     --------------------------
	.section	.nv.shared.reserved.0,"aw",@nobits
	.weak		__nv_reservedSMEM_offset_0_alias
	.size		__nv_reservedSMEM_offset_0_alias, 0, 64
	.other		__nv_reservedSMEM_offset_0_alias,@"STO_CUDA_RESERVED_SHARED STV_DEFAULT"
__nv_reservedSMEM_offset_0_alias:
	.zero		0
	.zero		64


//--------------------- .nv.constant0._Z10MatrixNormPfS_i --------------------------
	.section	.nv.constant0._Z10MatrixNormPfS_i,"a",@progbits
	.sectionflags	@""
	.align	4
.nv.constant0._Z10MatrixNormPfS_i:
	.zero		916


//--------------------- SYMBOLS --------------------------

	.type		.nv.reservedSmem.offset0,@object
	.size		.nv.reservedSmem.offset0,0x4
